	.target	sm_90a

	.elftype	@"ET_EXEC"


//--------------------- .note.nv.tkinfo           --------------------------
	.section	.note.nv.tkinfo,"",@"SHT_NOTE"
	.sectionflags	@"SHF_NOTE_NV_TKINFO"
	.tkinfo
        /*0018*/ 	.word	0x00000002
        /*0030*/ 	.string	""
        /*0030*/ 	.string	"ptxas"
        /*0030*/ 	.string	"Cuda compilation tools, release 13.0, V13.0.88"
        /*0030*/ 	.string	"Build cuda_13.0.r13.0/compiler.36424714_0"
        /*0030*/ 	.string	"-arch sm_90a -m 64 "



//--------------------- .note.nv.cuinfo           --------------------------
	.section	.note.nv.cuinfo,"",@"SHT_NOTE"
	.sectionflags	@"SHF_NOTE_NV_CUINFO"
        /*0018*/ 	.short	0x0002
        /*001a*/ 	.short	0x005a
        /*001c*/ 	.short	0x0082
	.zero		2


//--------------------- .nv.info                  --------------------------
	.section	.nv.info,"",@"SHT_CUDA_INFO"
	.align	4


	//----- nvinfo : EIATTR_REGCOUNT
	.align		4
        /*0000*/ 	.byte	0x04, 0x2f
        /*0002*/ 	.short	(.L_12 - .L_11)
	.align		4
.L_11:
        /*0004*/ 	.word	index@(_ZN7cutlass13device_kernelIN5flash19enable_sm80_to_sm89INS1_16FlashAttnFwdSm80INS1_25CollectiveMainloopFwdSm80ILi4ELi1ELb0EN4cute5tupleIJNS5_1CILi128EEENS7_ILi64EEENS7_ILi96EEEEEELi96ENS_6half_tEfNS_4arch4Sm80ELb1ELb0ELb0ELb1ELb0ELb1ELb1ELb0EEENS1_21CollectiveEpilogueFwdINS6_IJS8_SA_S9_EEENS6_IJNS7_ILi1EEESI_SI_EEESC_SE_Li128ELb1ELb1ELb0ELb0EEENS1_19SingleTileSchedulerILb1ELb0ELb1ELi128EEEEEEEEEvNT_6ParamsE)
        /*0008*/ 	.word	0x00000004


	//----- nvinfo : EIATTR_FRAME_SIZE
	.align		4
.L_12:
        /*000c*/ 	.byte	0x04, 0x11
        /*000e*/ 	.short	(.L_14 - .L_13)
	.align		4
.L_13:
        /*0010*/ 	.word	index@(_ZN7cutlass13device_kernelIN5flash19enable_sm80_to_sm89INS1_16FlashAttnFwdSm80INS1_25CollectiveMainloopFwdSm80ILi4ELi1ELb0EN4cute5tupleIJNS5_1CILi128EEENS7_ILi64EEENS7_ILi96EEEEEELi96ENS_6half_tEfNS_4arch4Sm80ELb1ELb0ELb0ELb1ELb0ELb1ELb1ELb0EEENS1_21CollectiveEpilogueFwdINS6_IJS8_SA_S9_EEENS6_IJNS7_ILi1EEESI_SI_EEESC_SE_Li128ELb1ELb1ELb0ELb0EEENS1_19SingleTileSchedulerILb1ELb0ELb1ELi128EEEEEEEEEvNT_6ParamsE)
        /*0014*/ 	.word	0x00000000


	//----- nvinfo : EIATTR_REGCOUNT
	.align		4
.L_14:
        /*0018*/ 	.byte	0x04, 0x2f
        /*001a*/ 	.short	(.L_16 - .L_15)
	.align		4
.L_15:
        /*001c*/ 	.word	index@(_ZN7cutlass13device_kernelIN5flash19enable_sm80_to_sm89INS1_16FlashAttnFwdSm80INS1_25CollectiveMainloopFwdSm80ILi4ELi1ELb0EN4cute5tupleIJNS5_1CILi128EEENS7_ILi64EEENS7_ILi96EEEEEELi96ENS_6half_tEfNS_4arch4Sm80ELb1ELb0ELb0ELb1ELb0ELb0ELb1ELb0EEENS1_21CollectiveEpilogueFwdINS6_IJS8_SA_S9_EEENS6_IJNS7_ILi1EEESI_SI_EEESC_SE_Li128ELb1ELb1ELb0ELb0EEENS1_19SingleTileSchedulerILb1ELb0ELb1ELi128EEEEEEEEEvNT_6ParamsE)
        /*0020*/ 	.word	0x00000004


	//----- nvinfo : EIATTR_FRAME_SIZE
	.align		4
.L_16:
        /*0024*/ 	.byte	0x04, 0x11
        /*0026*/ 	.short	(.L_18 - .L_17)
	.align		4
.L_17:
        /*0028*/ 	.word	index@(_ZN7cutlass13device_kernelIN5flash19enable_sm80_to_sm89INS1_16FlashAttnFwdSm80INS1_25CollectiveMainloopFwdSm80ILi4ELi1ELb0EN4cute5tupleIJNS5_1CILi128EEENS7_ILi64EEENS7_ILi96EEEEEELi96ENS_6half_tEfNS_4arch4Sm80ELb1ELb0ELb0ELb1ELb0ELb0ELb1ELb0EEENS1_21CollectiveEpilogueFwdINS6_IJS8_SA_S9_EEENS6_IJNS7_ILi1EEESI_SI_EEESC_SE_Li128ELb1ELb1ELb0ELb0EEENS1_19SingleTileSchedulerILb1ELb0ELb1ELi128EEEEEEEEEvNT_6ParamsE)
        /*002c*/ 	.word	0x00000000


	//----- nvinfo : EIATTR_REGCOUNT
	.align		4
.L_18:
        /*0030*/ 	.byte	0x04, 0x2f
        /*0032*/ 	.short	(.L_20 - .L_19)
	.align		4
.L_19:
        /*0034*/ 	.word	index@(_ZN7cutlass13device_kernelIN5flash19enable_sm80_to_sm89INS1_16FlashAttnFwdSm80INS1_25CollectiveMainloopFwdSm80ILi4ELi1ELb0EN4cute5tupleIJNS5_1CILi128EEENS7_ILi64EEENS7_ILi96EEEEEELi96ENS_6half_tEfNS_4arch4Sm80ELb1ELb0ELb0ELb0ELb0ELb0ELb1ELb0EEENS1_21CollectiveEpilogueFwdINS6_IJS8_SA_S9_EEENS6_IJNS7_ILi1EEESI_SI_EEESC_SE_Li128ELb0ELb1ELb0ELb0EEENS1_30DynamicPersistentTileSchedulerILi128ELi128ELb0ELb1ELb0EEEEEEEEEvNT_6ParamsE)
        /*0038*/ 	.word	0x00000004


	//----- nvinfo : EIATTR_FRAME_SIZE
	.align		4
.L_20:
        /*003c*/ 	.byte	0x04, 0x11
        /*003e*/ 	.short	(.L_22 - .L_21)
	.align		4
.L_21:
        /*0040*/ 	.word	index@(_ZN7cutlass13device_kernelIN5flash19enable_sm80_to_sm89INS1_16FlashAttnFwdSm80INS1_25CollectiveMainloopFwdSm80ILi4ELi1ELb0EN4cute5tupleIJNS5_1CILi128EEENS7_ILi64EEENS7_ILi96EEEEEELi96ENS_6half_tEfNS_4arch4Sm80ELb1ELb0ELb0ELb0ELb0ELb0ELb1ELb0EEENS1_21CollectiveEpilogueFwdINS6_IJS8_SA_S9_EEENS6_IJNS7_ILi1EEESI_SI_EEESC_SE_Li128ELb0ELb1ELb0ELb0EEENS1_30DynamicPersistentTileSchedulerILi128ELi128ELb0ELb1ELb0EEEEEEEEEvNT_6ParamsE)
        /*0044*/ 	.word	0x00000000


	//----- nvinfo : EIATTR_REGCOUNT
	.align		4
.L_22:
        /*0048*/ 	.byte	0x04, 0x2f
        /*004a*/ 	.short	(.L_24 - .L_23)
	.align		4
.L_23:
        /*004c*/ 	.word	index@(_ZN7cutlass13device_kernelIN5flash19enable_sm80_to_sm89INS1_16FlashAttnFwdSm80INS1_25CollectiveMainloopFwdSm80ILi4ELi1ELb0EN4cute5tupleIJNS5_1CILi128EEENS7_ILi48EEENS7_ILi96EEEEEELi96ENS_6half_tEfNS_4arch4Sm80ELb0ELb1ELb0ELb1ELb0ELb1ELb1ELb0EEENS1_21CollectiveEpilogueFwdINS6_IJS8_SA_S9_EEENS6_IJNS7_ILi1EEESI_SI_EEESC_SE_Li128ELb1ELb1ELb0ELb0EEENS1_19SingleTileSchedulerILb1ELb0ELb1ELi128EEEEEEEEEvNT_6ParamsE)
        /*0050*/ 	.word	0x00000004


	//----- nvinfo : EIATTR_FRAME_SIZE
	.align		4
.L_24:
        /*0054*/ 	.byte	0x04, 0x11
        /*0056*/ 	.short	(.L_26 - .L_25)
	.align		4
.L_25:
        /*0058*/ 	.word	index@(_ZN7cutlass13device_kernelIN5flash19enable_sm80_to_sm89INS1_16FlashAttnFwdSm80INS1_25CollectiveMainloopFwdSm80ILi4ELi1ELb0EN4cute5tupleIJNS5_1CILi128EEENS7_ILi48EEENS7_ILi96EEEEEELi96ENS_6half_tEfNS_4arch4Sm80ELb0ELb1ELb0ELb1ELb0ELb1ELb1ELb0EEENS1_21CollectiveEpilogueFwdINS6_IJS8_SA_S9_EEENS6_IJNS7_ILi1EEESI_SI_EEESC_SE_Li128ELb1ELb1ELb0ELb0EEENS1_19SingleTileSchedulerILb1ELb0ELb1ELi128EEEEEEEEEvNT_6ParamsE)
        /*005c*/ 	.word	0x00000000


	//----- nvinfo : EIATTR_REGCOUNT
	.align		4
.L_26:
        /*0060*/ 	.byte	0x04, 0x2f
        /*0062*/ 	.short	(.L_28 - .L_27)
	.align		4
.L_27:
        /*0064*/ 	.word	index@(_ZN7cutlass13device_kernelIN5flash19enable_sm80_to_sm89INS1_16FlashAttnFwdSm80INS1_25CollectiveMainloopFwdSm80ILi4ELi1ELb0EN4cute5tupleIJNS5_1CILi128EEENS7_ILi48EEENS7_ILi96EEEEEELi96ENS_6half_tEfNS_4arch4Sm80ELb0ELb1ELb0ELb1ELb0ELb0ELb1ELb0EEENS1_21CollectiveEpilogueFwdINS6_IJS8_SA_S9_EEENS6_IJNS7_ILi1EEESI_SI_EEESC_SE_Li128ELb1ELb1ELb0ELb0EEENS1_19SingleTileSchedulerILb1ELb0ELb1ELi128EEEEEEEEEvNT_6ParamsE)
        /*0068*/ 	.word	0x00000004


	//----- nvinfo : EIATTR_FRAME_SIZE
	.align		4
.L_28:
        /*006c*/ 	.byte	0x04, 0x11
        /*006e*/ 	.short	(.L_30 - .L_29)
	.align		4
.L_29:
        /*0070*/ 	.word	index@(_ZN7cutlass13device_kernelIN5flash19enable_sm80_to_sm89INS1_16FlashAttnFwdSm80INS1_25CollectiveMainloopFwdSm80ILi4ELi1ELb0EN4cute5tupleIJNS5_1CILi128EEENS7_ILi48EEENS7_ILi96EEEEEELi96ENS_6half_tEfNS_4arch4Sm80ELb0ELb1ELb0ELb1ELb0ELb0ELb1ELb0EEENS1_21CollectiveEpilogueFwdINS6_IJS8_SA_S9_EEENS6_IJNS7_ILi1EEESI_SI_EEESC_SE_Li128ELb1ELb1ELb0ELb0EEENS1_19SingleTileSchedulerILb1ELb0ELb1ELi128EEEEEEEEEvNT_6ParamsE)
        /*0074*/ 	.word	0x00000000


	//----- nvinfo : EIATTR_REGCOUNT
	.align		4
.L_30:
        /*0078*/ 	.byte	0x04, 0x2f
        /*007a*/ 	.short	(.L_32 - .L_31)
	.align		4
.L_31:
        /*007c*/ 	.word	index@(_ZN7cutlass13device_kernelIN5flash19enable_sm80_to_sm89INS1_16FlashAttnFwdSm80INS1_25CollectiveMainloopFwdSm80ILi4ELi1ELb0EN4cute5tupleIJNS5_1CILi128EEENS7_ILi48EEENS7_ILi96EEEEEELi96ENS_6half_tEfNS_4arch4Sm80ELb0ELb1ELb0ELb0ELb0ELb0ELb1ELb0EEENS1_21CollectiveEpilogueFwdINS6_IJS8_SA_S9_EEENS6_IJNS7_ILi1EEESI_SI_EEESC_SE_Li128ELb0ELb1ELb0ELb0EEENS1_19SingleTileSchedulerILb0ELb0ELb1ELi128EEEEEEEEEvNT_6ParamsE)
        /*0080*/ 	.word	0x00000004


	//----- nvinfo : EIATTR_FRAME_SIZE
	.align		4
.L_32:
        /*0084*/ 	.byte	0x04, 0x11
        /*0086*/ 	.short	(.L_34 - .L_33)
	.align		4
.L_33:
        /*0088*/ 	.word	index@(_ZN7cutlass13device_kernelIN5flash19enable_sm80_to_sm89INS1_16FlashAttnFwdSm80INS1_25CollectiveMainloopFwdSm80ILi4ELi1ELb0EN4cute5tupleIJNS5_1CILi128EEENS7_ILi48EEENS7_ILi96EEEEEELi96ENS_6half_tEfNS_4arch4Sm80ELb0ELb1ELb0ELb0ELb0ELb0ELb1ELb0EEENS1_21CollectiveEpilogueFwdINS6_IJS8_SA_S9_EEENS6_IJNS7_ILi1EEESI_SI_EEESC_SE_Li128ELb0ELb1ELb0ELb0EEENS1_19SingleTileSchedulerILb0ELb0ELb1ELi128EEEEEEEEEvNT_6ParamsE)
        /*008c*/ 	.word	0x00000000


	//----- nvinfo : EIATTR_REGCOUNT
	.align		4
.L_34:
        /*0090*/ 	.byte	0x04, 0x2f
        /*0092*/ 	.short	(.L_36 - .L_35)
	.align		4
.L_35:
        /*0094*/ 	.word	index@(_ZN7cutlass13device_kernelIN5flash19enable_sm80_to_sm89INS1_16FlashAttnFwdSm80INS1_25CollectiveMainloopFwdSm80ILi4ELi1ELb0EN4cute5tupleIJNS5_1CILi128EEENS7_ILi64EEENS7_ILi96EEEEEELi96ENS_6half_tEfNS_4arch4Sm80ELb0ELb0ELb0ELb1ELb0ELb1ELb1ELb0EEENS1_21CollectiveEpilogueFwdINS6_IJS8_SA_S9_EEENS6_IJNS7_ILi1EEESI_SI_EEESC_SE_Li128ELb1ELb1ELb0ELb0EEENS1_19SingleTileSchedulerILb1ELb0ELb1ELi128EEEEEEEEEvNT_6ParamsE)
        /*0098*/ 	.word	0x00000004


	//----- nvinfo : EIATTR_FRAME_SIZE
	.align		4
.L_36:
        /*009c*/ 	.byte	0x04, 0x11
        /*009e*/ 	.short	(.L_38 - .L_37)
	.align		4
.L_37:
        /*00a0*/ 	.word	index@(_ZN7cutlass13device_kernelIN5flash19enable_sm80_to_sm89INS1_16FlashAttnFwdSm80INS1_25CollectiveMainloopFwdSm80ILi4ELi1ELb0EN4cute5tupleIJNS5_1CILi128EEENS7_ILi64EEENS7_ILi96EEEEEELi96ENS_6half_tEfNS_4arch4Sm80ELb0ELb0ELb0ELb1ELb0ELb1ELb1ELb0EEENS1_21CollectiveEpilogueFwdINS6_IJS8_SA_S9_EEENS6_IJNS7_ILi1EEESI_SI_EEESC_SE_Li128ELb1ELb1ELb0ELb0EEENS1_19SingleTileSchedulerILb1ELb0ELb1ELi128EEEEEEEEEvNT_6ParamsE)
        /*00a4*/ 	.word	0x00000000


	//----- nvinfo : EIATTR_REGCOUNT
	.align		4
.L_38:
        /*00a8*/ 	.byte	0x04, 0x2f
        /*00aa*/ 	.short	(.L_40 - .L_39)
	.align		4
.L_39:
        /*00ac*/ 	.word	index@(_ZN7cutlass13device_kernelIN5flash19enable_sm80_to_sm89INS1_16FlashAttnFwdSm80INS1_25CollectiveMainloopFwdSm80ILi4ELi1ELb0EN4cute5tupleIJNS5_1CILi128EEENS7_ILi64EEENS7_ILi96EEEEEELi96ENS_6half_tEfNS_4arch4Sm80ELb0ELb0ELb0ELb1ELb0ELb0ELb1ELb0EEENS1_21CollectiveEpilogueFwdINS6_IJS8_SA_S9_EEENS6_IJNS7_ILi1EEESI_SI_EEESC_SE_Li128ELb1ELb1ELb0ELb0EEENS1_19SingleTileSchedulerILb1ELb0ELb1ELi128EEEEEEEEEvNT_6ParamsE)
        /*00b0*/ 	.word	0x00000004


	//----- nvinfo : EIATTR_FRAME_SIZE
	.align		4
.L_40:
        /*00b4*/ 	.byte	0x04, 0x11
        /*00b6*/ 	.short	(.L_42 - .L_41)
	.align		4
.L_41:
        /*00b8*/ 	.word	index@(_ZN7cutlass13device_kernelIN5flash19enable_sm80_to_sm89INS1_16FlashAttnFwdSm80INS1_25CollectiveMainloopFwdSm80ILi4ELi1ELb0EN4cute5tupleIJNS5_1CILi128EEENS7_ILi64EEENS7_ILi96EEEEEELi96ENS_6half_tEfNS_4arch4Sm80ELb0ELb0ELb0ELb1ELb0ELb0ELb1ELb0EEENS1_21CollectiveEpilogueFwdINS6_IJS8_SA_S9_EEENS6_IJNS7_ILi1EEESI_SI_EEESC_SE_Li128ELb1ELb1ELb0ELb0EEENS1_19SingleTileSchedulerILb1ELb0ELb1ELi128EEEEEEEEEvNT_6ParamsE)
        /*00bc*/ 	.word	0x00000000


	//----- nvinfo : EIATTR_REGCOUNT
	.align		4
.L_42:
        /*00c0*/ 	.byte	0x04, 0x2f
        /*00c2*/ 	.short	(.L_44 - .L_43)
	.align		4
.L_43:
        /*00c4*/ 	.word	index@(_ZN7cutlass13device_kernelIN5flash19enable_sm80_to_sm89INS1_16FlashAttnFwdSm80INS1_25CollectiveMainloopFwdSm80ILi4ELi1ELb0EN4cute5tupleIJNS5_1CILi128EEENS7_ILi64EEENS7_ILi96EEEEEELi96ENS_6half_tEfNS_4arch4Sm80ELb0ELb0ELb0ELb0ELb0ELb0ELb1ELb0EEENS1_21CollectiveEpilogueFwdINS6_IJS8_SA_S9_EEENS6_IJNS7_ILi1EEESI_SI_EEESC_SE_Li128ELb0ELb1ELb0ELb0EEENS1_19SingleTileSchedulerILb0ELb0ELb1ELi128EEEEEEEEEvNT_6ParamsE)
        /*00c8*/ 	.word	0x00000004


	//----- nvinfo : EIATTR_FRAME_SIZE
	.align		4
.L_44:
        /*00cc*/ 	.byte	0x04, 0x11
        /*00ce*/ 	.short	(.L_46 - .L_45)
	.align		4
.L_45:
        /*00d0*/ 	.word	index@(_ZN7cutlass13device_kernelIN5flash19enable_sm80_to_sm89INS1_16FlashAttnFwdSm80INS1_25CollectiveMainloopFwdSm80ILi4ELi1ELb0EN4cute5tupleIJNS5_1CILi128EEENS7_ILi64EEENS7_ILi96EEEEEELi96ENS_6half_tEfNS_4arch4Sm80ELb0ELb0ELb0ELb0ELb0ELb0ELb1ELb0EEENS1_21CollectiveEpilogueFwdINS6_IJS8_SA_S9_EEENS6_IJNS7_ILi1EEESI_SI_EEESC_SE_Li128ELb0ELb1ELb0ELb0EEENS1_19SingleTileSchedulerILb0ELb0ELb1ELi128EEEEEEEEEvNT_6ParamsE)
        /*00d4*/ 	.word	0x00000000


	//----- nvinfo : EIATTR_MIN_STACK_SIZE
	.align		4
.L_46:
        /*00d8*/ 	.byte	0x04, 0x12
        /*00da*/ 	.short	(.L_48 - .L_47)
	.align		4
.L_47:
        /*00dc*/ 	.word	index@(_ZN7cutlass13device_kernelIN5flash19enable_sm80_to_sm89INS1_16FlashAttnFwdSm80INS1_25CollectiveMainloopFwdSm80ILi4ELi1ELb0EN4cute5tupleIJNS5_1CILi128EEENS7_ILi64EEENS7_ILi96EEEEEELi96ENS_6half_tEfNS_4arch4Sm80ELb0ELb0ELb0ELb0ELb0ELb0ELb1ELb0EEENS1_21CollectiveEpilogueFwdINS6_IJS8_SA_S9_EEENS6_IJNS7_ILi1EEESI_SI_EEESC_SE_Li128ELb0ELb1ELb0ELb0EEENS1_19SingleTileSchedulerILb0ELb0ELb1ELi128EEEEEEEEEvNT_6ParamsE)
        /*00e0*/ 	.word	0x00000000


	//----- nvinfo : EIATTR_MIN_STACK_SIZE
	.align		4
.L_48:
        /*00e4*/ 	.byte	0x04, 0x12
        /*00e6*/ 	.short	(.L_50 - .L_49)
	.align		4
.L_49:
        /*00e8*/ 	.word	index@(_ZN7cutlass13device_kernelIN5flash19enable_sm80_to_sm89INS1_16FlashAttnFwdSm80INS1_25CollectiveMainloopFwdSm80ILi4ELi1ELb0EN4cute5tupleIJNS5_1CILi128EEENS7_ILi64EEENS7_ILi96EEEEEELi96ENS_6half_tEfNS_4arch4Sm80ELb0ELb0ELb0ELb1ELb0ELb0ELb1ELb0EEENS1_21CollectiveEpilogueFwdINS6_IJS8_SA_S9_EEENS6_IJNS7_ILi1EEESI_SI_EEESC_SE_Li128ELb1ELb1ELb0ELb0EEENS1_19SingleTileSchedulerILb1ELb0ELb1ELi128EEEEEEEEEvNT_6ParamsE)
        /*00ec*/ 	.word	0x00000000


	//----- nvinfo : EIATTR_MIN_STACK_SIZE
	.align		4
.L_50:
        /*00f0*/ 	.byte	0x04, 0x12
        /*00f2*/ 	.short	(.L_52 - .L_51)
	.align		4
.L_51:
        /*00f4*/ 	.word	index@(_ZN7cutlass13device_kernelIN5flash19enable_sm80_to_sm89INS1_16FlashAttnFwdSm80INS1_25CollectiveMainloopFwdSm80ILi4ELi1ELb0EN4cute5tupleIJNS5_1CILi128EEENS7_ILi64EEENS7_ILi96EEEEEELi96ENS_6half_tEfNS_4arch4Sm80ELb0ELb0ELb0ELb1ELb0ELb1ELb1ELb0EEENS1_21CollectiveEpilogueFwdINS6_IJS8_SA_S9_EEENS6_IJNS7_ILi1EEESI_SI_EEESC_SE_Li128ELb1ELb1ELb0ELb0EEENS1_19SingleTileSchedulerILb1ELb0ELb1ELi128EEEEEEEEEvNT_6ParamsE)
        /*00f8*/ 	.word	0x00000000


	//----- nvinfo : EIATTR_MIN_STACK_SIZE
	.align		4
.L_52:
        /*00fc*/ 	.byte	0x04, 0x12
        /*00fe*/ 	.short	(.L_54 - .L_53)
	.align		4
.L_53:
        /*0100*/ 	.word	index@(_ZN7cutlass13device_kernelIN5flash19enable_sm80_to_sm89INS1_16FlashAttnFwdSm80INS1_25CollectiveMainloopFwdSm80ILi4ELi1ELb0EN4cute5tupleIJNS5_1CILi128EEENS7_ILi48EEENS7_ILi96EEEEEELi96ENS_6half_tEfNS_4arch4Sm80ELb0ELb1ELb0ELb0ELb0ELb0ELb1ELb0EEENS1_21CollectiveEpilogueFwdINS6_IJS8_SA_S9_EEENS6_IJNS7_ILi1EEESI_SI_EEESC_SE_Li128ELb0ELb1ELb0ELb0EEENS1_19SingleTileSchedulerILb0ELb0ELb1ELi128EEEEEEEEEvNT_6ParamsE)
        /*0104*/ 	.word	0x00000000


	//----- nvinfo : EIATTR_MIN_STACK_SIZE
	.align		4
.L_54:
        /*0108*/ 	.byte	0x04, 0x12
        /*010a*/ 	.short	(.L_56 - .L_55)
	.align		4
.L_55:
        /*010c*/ 	.word	index@(_ZN7cutlass13device_kernelIN5flash19enable_sm80_to_sm89INS1_16FlashAttnFwdSm80INS1_25CollectiveMainloopFwdSm80ILi4ELi1ELb0EN4cute5tupleIJNS5_1CILi128EEENS7_ILi48EEENS7_ILi96EEEEEELi96ENS_6half_tEfNS_4arch4Sm80ELb0ELb1ELb0ELb1ELb0ELb0ELb1ELb0EEENS1_21CollectiveEpilogueFwdINS6_IJS8_SA_S9_EEENS6_IJNS7_ILi1EEESI_SI_EEESC_SE_Li128ELb1ELb1ELb0ELb0EEENS1_19SingleTileSchedulerILb1ELb0ELb1ELi128EEEEEEEEEvNT_6ParamsE)
        /*0110*/ 	.word	0x00000000


	//----- nvinfo : EIATTR_MIN_STACK_SIZE
	.align		4
.L_56:
        /*0114*/ 	.byte	0x04, 0x12
        /*0116*/ 	.short	(.L_58 - .L_57)
	.align		4
.L_57:
        /*0118*/ 	.word	index@(_ZN7cutlass13device_kernelIN5flash19enable_sm80_to_sm89INS1_16FlashAttnFwdSm80INS1_25CollectiveMainloopFwdSm80ILi4ELi1ELb0EN4cute5tupleIJNS5_1CILi128EEENS7_ILi48EEENS7_ILi96EEEEEELi96ENS_6half_tEfNS_4arch4Sm80ELb0ELb1ELb0ELb1ELb0ELb1ELb1ELb0EEENS1_21CollectiveEpilogueFwdINS6_IJS8_SA_S9_EEENS6_IJNS7_ILi1EEESI_SI_EEESC_SE_Li128ELb1ELb1ELb0ELb0EEENS1_19SingleTileSchedulerILb1ELb0ELb1ELi128EEEEEEEEEvNT_6ParamsE)
        /*011c*/ 	.word	0x00000000


	//----- nvinfo : EIATTR_MIN_STACK_SIZE
	.align		4
.L_58:
        /*0120*/ 	.byte	0x04, 0x12
        /*0122*/ 	.short	(.L_60 - .L_59)
	.align		4
.L_59:
        /*0124*/ 	.word	index@(_ZN7cutlass13device_kernelIN5flash19enable_sm80_to_sm89INS1_16FlashAttnFwdSm80INS1_25CollectiveMainloopFwdSm80ILi4ELi1ELb0EN4cute5tupleIJNS5_1CILi128EEENS7_ILi64EEENS7_ILi96EEEEEELi96ENS_6half_tEfNS_4arch4Sm80ELb1ELb0ELb0ELb0ELb0ELb0ELb1ELb0EEENS1_21CollectiveEpilogueFwdINS6_IJS8_SA_S9_EEENS6_IJNS7_ILi1EEESI_SI_EEESC_SE_Li128ELb0ELb1ELb0ELb0EEENS1_30DynamicPersistentTileSchedulerILi128ELi128ELb0ELb1ELb0EEEEEEEEEvNT_6ParamsE)
        /*0128*/ 	.word	0x00000000


	//----- nvinfo : EIATTR_MIN_STACK_SIZE
	.align		4
.L_60:
        /*012c*/ 	.byte	0x04, 0x12
        /*012e*/ 	.short	(.L_62 - .L_61)
	.align		4
.L_61:
        /*0130*/ 	.word	index@(_ZN7cutlass13device_kernelIN5flash19enable_sm80_to_sm89INS1_16FlashAttnFwdSm80INS1_25CollectiveMainloopFwdSm80ILi4ELi1ELb0EN4cute5tupleIJNS5_1CILi128EEENS7_ILi64EEENS7_ILi96EEEEEELi96ENS_6half_tEfNS_4arch4Sm80ELb1ELb0ELb0ELb1ELb0ELb0ELb1ELb0EEENS1_21CollectiveEpilogueFwdINS6_IJS8_SA_S9_EEENS6_IJNS7_ILi1EEESI_SI_EEESC_SE_Li128ELb1ELb1ELb0ELb0EEENS1_19SingleTileSchedulerILb1ELb0ELb1ELi128EEEEEEEEEvNT_6ParamsE)
        /*0134*/ 	.word	0x00000000


	//----- nvinfo : EIATTR_MIN_STACK_SIZE
	.align		4
.L_62:
        /*0138*/ 	.byte	0x04, 0x12
        /*013a*/ 	.short	(.L_64 - .L_63)
	.align		4
.L_63:
        /*013c*/ 	.word	index@(_ZN7cutlass13device_kernelIN5flash19enable_sm80_to_sm89INS1_16FlashAttnFwdSm80INS1_25CollectiveMainloopFwdSm80ILi4ELi1ELb0EN4cute5tupleIJNS5_1CILi128EEENS7_ILi64EEENS7_ILi96EEEEEELi96ENS_6half_tEfNS_4arch4Sm80ELb1ELb0ELb0ELb1ELb0ELb1ELb1ELb0EEENS1_21CollectiveEpilogueFwdINS6_IJS8_SA_S9_EEENS6_IJNS7_ILi1EEESI_SI_EEESC_SE_Li128ELb1ELb1ELb0ELb0EEENS1_19SingleTileSchedulerILb1ELb0ELb1ELi128EEEEEEEEEvNT_6ParamsE)
        /*0140*/ 	.word	0x00000000
.L_64:


//--------------------- .nv.compat                --------------------------
	.section	.nv.compat,"",@"SHT_CUDA_COMPAT_INFO"
	.align	4
        /*0000*/ 	.byte	0x02, 0x09, 0x01, 0x00, 0x02, 0x02, 0x01, 0x00, 0x02, 0x05, 0x05, 0x00, 0x03, 0x07, 0x01, 0x01
        /*0010*/ 	.byte	0x02, 0x03, 0x00, 0x00, 0x02, 0x06, 0x01, 0x00, 0x04, 0x0b, 0x08, 0x00, 0x00, 0x00, 0x00, 0x00
        /*0020*/ 	.byte	0x00, 0x00, 0x00, 0x00


//--------------------- .nv.info._ZN7cutlass13device_kernelIN5flash19enable_sm80_to_sm89INS1_16FlashAttnFwdSm80INS1_25CollectiveMainloopFwdSm80ILi4ELi1ELb0EN4cute5tupleIJNS5_1CILi128EEENS7_ILi64EEENS7_ILi96EEEEEELi96ENS_6half_tEfNS_4arch4Sm80ELb0ELb0ELb0ELb0ELb0ELb0ELb1ELb0EEENS1_21CollectiveEpilogueFwdINS6_IJS8_SA_S9_EEENS6_IJNS7_ILi1EEESI_SI_EEESC_SE_Li128ELb0ELb1ELb0ELb0EEENS1_19SingleTileSchedulerILb0ELb0ELb1ELi128EEEEEEEEEvNT_6ParamsE --------------------------
	.section	.nv.info._ZN7cutlass13device_kernelIN5flash19enable_sm80_to_sm89INS1_16FlashAttnFwdSm80INS1_25CollectiveMainloopFwdSm80ILi4ELi1ELb0EN4cute5tupleIJNS5_1CILi128EEENS7_ILi64EEENS7_ILi96EEEEEELi96ENS_6half_tEfNS_4arch4Sm80ELb0ELb0ELb0ELb0ELb0ELb0ELb1ELb0EEENS1_21CollectiveEpilogueFwdINS6_IJS8_SA_S9_EEENS6_IJNS7_ILi1EEESI_SI_EEESC_SE_Li128ELb0ELb1ELb0ELb0EEENS1_19SingleTileSchedulerILb0ELb0ELb1ELi128EEEEEEEEEvNT_6ParamsE,"",@"SHT_CUDA_INFO"
	.sectionflags	@""
	.align	4


	//----- nvinfo : EIATTR_CUDA_API_VERSION
	.align		4
        /*0000*/ 	.byte	0x04, 0x37
        /*0002*/ 	.short	(.L_66 - .L_65)
.L_65:
        /*0004*/ 	.word	0x00000082


	//----- nvinfo : EIATTR_KPARAM_INFO
	.align		4
.L_66:
        /*0008*/ 	.byte	0x04, 0x17
        /*000a*/ 	.short	(.L_68 - .L_67)
.L_67:
        /*000c*/ 	.word	0x00000000
        /*0010*/ 	.short	0x0000
        /*0012*/ 	.short	0x0000
        /*0014*/ 	.byte	0x00, 0xf0, 0x61, 0x10


	//----- nvinfo : EIATTR_SPARSE_MMA_MASK
	.align		4
.L_68:
        /*0018*/ 	.byte	0x03, 0x50
        /*001a*/ 	.short	0x0000


	//----- nvinfo : EIATTR_MAXREG_COUNT
	.align		4
        /*001c*/ 	.byte	0x03, 0x1b
        /*001e*/ 	.short	0x00ff


	//----- nvinfo : EIATTR_MERCURY_ISA_VERSION
	.align		4
        /*0020*/ 	.byte	0x03, 0x5f
        /*0022*/ 	.short	0x0101


	//----- nvinfo : EIATTR_EXIT_INSTR_OFFSETS
	.align		4
        /*0024*/ 	.byte	0x04, 0x1c
        /*0026*/ 	.short	(.L_70 - .L_69)


	//   ....[0]....
.L_69:
        /*0028*/ 	.word	0x00000010


	//----- nvinfo : EIATTR_MAX_THREADS
	.align		4
.L_70:
        /*002c*/ 	.byte	0x04, 0x05
        /*002e*/ 	.short	(.L_72 - .L_71)
.L_71:
        /*0030*/ 	.word	0x00000080
        /*0034*/ 	.word	0x00000001
        /*0038*/ 	.word	0x00000001


	//----- nvinfo : EIATTR_CBANK_PARAM_SIZE
	.align		4
.L_72:
        /*003c*/ 	.byte	0x03, 0x19
        /*003e*/ 	.short	0x0418


	//----- nvinfo : EIATTR_PARAM_CBANK
	.align		4
        /*0040*/ 	.byte	0x04, 0x0a
        /*0042*/ 	.short	(.L_74 - .L_73)
	.align		4
.L_73:
        /*0044*/ 	.word	index@(.nv.constant0._ZN7cutlass13device_kernelIN5flash19enable_sm80_to_sm89INS1_16FlashAttnFwdSm80INS1_25CollectiveMainloopFwdSm80ILi4ELi1ELb0EN4cute5tupleIJNS5_1CILi128EEENS7_ILi64EEENS7_ILi96EEEEEELi96ENS_6half_tEfNS_4arch4Sm80ELb0ELb0ELb0ELb0ELb0ELb0ELb1ELb0EEENS1_21CollectiveEpilogueFwdINS6_IJS8_SA_S9_EEENS6_IJNS7_ILi1EEESI_SI_EEESC_SE_Li128ELb0ELb1ELb0ELb0EEENS1_19SingleTileSchedulerILb0ELb0ELb1ELi128EEEEEEEEEvNT_6ParamsE)
        /*0048*/ 	.short	0x0210
        /*004a*/ 	.short	0x0418


	//----- nvinfo : EIATTR_SW_WAR
	.align		4
.L_74:
        /*004c*/ 	.byte	0x04, 0x36
        /*004e*/ 	.short	(.L_76 - .L_75)
.L_75:
        /*0050*/ 	.word	0x00000008
.L_76:


//--------------------- .nv.info._ZN7cutlass13device_kernelIN5flash19enable_sm80_to_sm89INS1_16FlashAttnFwdSm80INS1_25CollectiveMainloopFwdSm80ILi4ELi1ELb0EN4cute5tupleIJNS5_1CILi128EEENS7_ILi64EEENS7_ILi96EEEEEELi96ENS_6half_tEfNS_4arch4Sm80ELb0ELb0ELb0ELb1ELb0ELb0ELb1ELb0EEENS1_21CollectiveEpilogueFwdINS6_IJS8_SA_S9_EEENS6_IJNS7_ILi1EEESI_SI_EEESC_SE_Li128ELb1ELb1ELb0ELb0EEENS1_19SingleTileSchedulerILb1ELb0ELb1ELi128EEEEEEEEEvNT_6ParamsE --------------------------
	.section	.nv.info._ZN7cutlass13device_kernelIN5flash19enable_sm80_to_sm89INS1_16FlashAttnFwdSm80INS1_25CollectiveMainloopFwdSm80ILi4ELi1ELb0EN4cute5tupleIJNS5_1CILi128EEENS7_ILi64EEENS7_ILi96EEEEEELi96ENS_6half_tEfNS_4arch4Sm80ELb0ELb0ELb0ELb1ELb0ELb0ELb1ELb0EEENS1_21CollectiveEpilogueFwdINS6_IJS8_SA_S9_EEENS6_IJNS7_ILi1EEESI_SI_EEESC_SE_Li128ELb1ELb1ELb0ELb0EEENS1_19SingleTileSchedulerILb1ELb0ELb1ELi128EEEEEEEEEvNT_6ParamsE,"",@"SHT_CUDA_INFO"
	.sectionflags	@""
	.align	4


	//----- nvinfo : EIATTR_CUDA_API_VERSION
	.align		4
        /*0000*/ 	.byte	0x04, 0x37
        /*0002*/ 	.short	(.L_78 - .L_77)
.L_77:
        /*0004*/ 	.word	0x00000082


	//----- nvinfo : EIATTR_KPARAM_INFO
	.align		4
.L_78:
        /*0008*/ 	.byte	0x04, 0x17
        /*000a*/ 	.short	(.L_80 - .L_79)
.L_79:
        /*000c*/ 	.word	0x00000000
        /*0010*/ 	.short	0x0000
        /*0012*/ 	.short	0x0000
        /*0014*/ 	.byte	0x00, 0xf0, 0x61, 0x10


	//----- nvinfo : EIATTR_SPARSE_MMA_MASK
	.align		4
.L_80:
        /*0018*/ 	.byte	0x03, 0x50
        /*001a*/ 	.short	0x0000


	//----- nvinfo : EIATTR_MAXREG_COUNT
	.align		4
        /*001c*/ 	.byte	0x03, 0x1b
        /*001e*/ 	.short	0x00ff


	//----- nvinfo : EIATTR_MERCURY_ISA_VERSION
	.align		4
        /*0020*/ 	.byte	0x03, 0x5f
        /*0022*/ 	.short	0x0101


	//----- nvinfo : EIATTR_EXIT_INSTR_OFFSETS
	.align		4
        /*0024*/ 	.byte	0x04, 0x1c
        /*0026*/ 	.short	(.L_82 - .L_81)


	//   ....[0]....
.L_81:
        /*0028*/ 	.word	0x00000010


	//----- nvinfo : EIATTR_MAX_THREADS
	.align		4
.L_82:
        /*002c*/ 	.byte	0x04, 0x05
        /*002e*/ 	.short	(.L_84 - .L_83)
.L_83:
        /*0030*/ 	.word	0x00000080
        /*0034*/ 	.word	0x00000001
        /*0038*/ 	.word	0x00000001


	//----- nvinfo : EIATTR_CBANK_PARAM_SIZE
	.align		4
.L_84:
        /*003c*/ 	.byte	0x03, 0x19
        /*003e*/ 	.short	0x0418


	//----- nvinfo : EIATTR_PARAM_CBANK
	.align		4
        /*0040*/ 	.byte	0x04, 0x0a
        /*0042*/ 	.short	(.L_86 - .L_85)
	.align		4
.L_85:
        /*0044*/ 	.word	index@(.nv.constant0._ZN7cutlass13device_kernelIN5flash19enable_sm80_to_sm89INS1_16FlashAttnFwdSm80INS1_25CollectiveMainloopFwdSm80ILi4ELi1ELb0EN4cute5tupleIJNS5_1CILi128EEENS7_ILi64EEENS7_ILi96EEEEEELi96ENS_6half_tEfNS_4arch4Sm80ELb0ELb0ELb0ELb1ELb0ELb0ELb1ELb0EEENS1_21CollectiveEpilogueFwdINS6_IJS8_SA_S9_EEENS6_IJNS7_ILi1EEESI_SI_EEESC_SE_Li128ELb1ELb1ELb0ELb0EEENS1_19SingleTileSchedulerILb1ELb0ELb1ELi128EEEEEEEEEvNT_6ParamsE)
        /*0048*/ 	.short	0x0210
        /*004a*/ 	.short	0x0418


	//----- nvinfo : EIATTR_SW_WAR
	.align		4
.L_86:
        /*004c*/ 	.byte	0x04, 0x36
        /*004e*/ 	.short	(.L_88 - .L_87)
.L_87:
        /*0050*/ 	.word	0x00000008
.L_88:


//--------------------- .nv.info._ZN7cutlass13device_kernelIN5flash19enable_sm80_to_sm89INS1_16FlashAttnFwdSm80INS1_25CollectiveMainloopFwdSm80ILi4ELi1ELb0EN4cute5tupleIJNS5_1CILi128EEENS7_ILi64EEENS7_ILi96EEEEEELi96ENS_6half_tEfNS_4arch4Sm80ELb0ELb0ELb0ELb1ELb0ELb1ELb1ELb0EEENS1_21CollectiveEpilogueFwdINS6_IJS8_SA_S9_EEENS6_IJNS7_ILi1EEESI_SI_EEESC_SE_Li128ELb1ELb1ELb0ELb0EEENS1_19SingleTileSchedulerILb1ELb0ELb1ELi128EEEEEEEEEvNT_6ParamsE --------------------------
	.section	.nv.info._ZN7cutlass13device_kernelIN5flash19enable_sm80_to_sm89INS1_16FlashAttnFwdSm80INS1_25CollectiveMainloopFwdSm80ILi4ELi1ELb0EN4cute5tupleIJNS5_1CILi128EEENS7_ILi64EEENS7_ILi96EEEEEELi96ENS_6half_tEfNS_4arch4Sm80ELb0ELb0ELb0ELb1ELb0ELb1ELb1ELb0EEENS1_21CollectiveEpilogueFwdINS6_IJS8_SA_S9_EEENS6_IJNS7_ILi1EEESI_SI_EEESC_SE_Li128ELb1ELb1ELb0ELb0EEENS1_19SingleTileSchedulerILb1ELb0ELb1ELi128EEEEEEEEEvNT_6ParamsE,"",@"SHT_CUDA_INFO"
	.sectionflags	@""
	.align	4


	//----- nvinfo : EIATTR_CUDA_API_VERSION
	.align		4
        /*0000*/ 	.byte	0x04, 0x37
        /*0002*/ 	.short	(.L_90 - .L_89)
.L_89:
        /*0004*/ 	.word	0x00000082


	//----- nvinfo : EIATTR_KPARAM_INFO
	.align		4
.L_90:
        /*0008*/ 	.byte	0x04, 0x17
        /*000a*/ 	.short	(.L_92 - .L_91)
.L_91:
        /*000c*/ 	.word	0x00000000
        /*0010*/ 	.short	0x0000
        /*0012*/ 	.short	0x0000
        /*0014*/ 	.byte	0x00, 0xf0, 0x61, 0x10


	//----- nvinfo : EIATTR_SPARSE_MMA_MASK
	.align		4
.L_92:
        /*0018*/ 	.byte	0x03, 0x50
        /*001a*/ 	.short	0x0000


	//----- nvinfo : EIATTR_MAXREG_COUNT
	.align		4
        /*001c*/ 	.byte	0x03, 0x1b
        /*001e*/ 	.short	0x00ff


	//----- nvinfo : EIATTR_MERCURY_ISA_VERSION
	.align		4
        /*0020*/ 	.byte	0x03, 0x5f
        /*0022*/ 	.short	0x0101


	//----- nvinfo : EIATTR_EXIT_INSTR_OFFSETS
	.align		4
        /*0024*/ 	.byte	0x04, 0x1c
        /*0026*/ 	.short	(.L_94 - .L_93)


	//   ....[0]....
.L_93:
        /*0028*/ 	.word	0x00000010


	//----- nvinfo : EIATTR_MAX_THREADS
	.align		4
.L_94:
        /*002c*/ 	.byte	0x04, 0x05
        /*002e*/ 	.short	(.L_96 - .L_95)
.L_95:
        /*0030*/ 	.word	0x00000080
        /*0034*/ 	.word	0x00000001
        /*0038*/ 	.word	0x00000001


	//----- nvinfo : EIATTR_CBANK_PARAM_SIZE
	.align		4
.L_96:
        /*003c*/ 	.byte	0x03, 0x19
        /*003e*/ 	.short	0x0418


	//----- nvinfo : EIATTR_PARAM_CBANK
	.align		4
        /*0040*/ 	.byte	0x04, 0x0a
        /*0042*/ 	.short	(.L_98 - .L_97)
	.align		4
.L_97:
        /*0044*/ 	.word	index@(.nv.constant0._ZN7cutlass13device_kernelIN5flash19enable_sm80_to_sm89INS1_16FlashAttnFwdSm80INS1_25CollectiveMainloopFwdSm80ILi4ELi1ELb0EN4cute5tupleIJNS5_1CILi128EEENS7_ILi64EEENS7_ILi96EEEEEELi96ENS_6half_tEfNS_4arch4Sm80ELb0ELb0ELb0ELb1ELb0ELb1ELb1ELb0EEENS1_21CollectiveEpilogueFwdINS6_IJS8_SA_S9_EEENS6_IJNS7_ILi1EEESI_SI_EEESC_SE_Li128ELb1ELb1ELb0ELb0EEENS1_19SingleTileSchedulerILb1ELb0ELb1ELi128EEEEEEEEEvNT_6ParamsE)
        /*0048*/ 	.short	0x0210
        /*004a*/ 	.short	0x0418


	//----- nvinfo : EIATTR_SW_WAR
	.align		4
.L_98:
        /*004c*/ 	.byte	0x04, 0x36
        /*004e*/ 	.short	(.L_100 - .L_99)
.L_99:
        /*0050*/ 	.word	0x00000008
.L_100:


//--------------------- .nv.info._ZN7cutlass13device_kernelIN5flash19enable_sm80_to_sm89INS1_16FlashAttnFwdSm80INS1_25CollectiveMainloopFwdSm80ILi4ELi1ELb0EN4cute5tupleIJNS5_1CILi128EEENS7_ILi48EEENS7_ILi96EEEEEELi96ENS_6half_tEfNS_4arch4Sm80ELb0ELb1ELb0ELb0ELb0ELb0ELb1ELb0EEENS1_21CollectiveEpilogueFwdINS6_IJS8_SA_S9_EEENS6_IJNS7_ILi1EEESI_SI_EEESC_SE_Li128ELb0ELb1ELb0ELb0EEENS1_19SingleTileSchedulerILb0ELb0ELb1ELi128EEEEEEEEEvNT_6ParamsE --------------------------
	.section	.nv.info._ZN7cutlass13device_kernelIN5flash19enable_sm80_to_sm89INS1_16FlashAttnFwdSm80INS1_25CollectiveMainloopFwdSm80ILi4ELi1ELb0EN4cute5tupleIJNS5_1CILi128EEENS7_ILi48EEENS7_ILi96EEEEEELi96ENS_6half_tEfNS_4arch4Sm80ELb0ELb1ELb0ELb0ELb0ELb0ELb1ELb0EEENS1_21CollectiveEpilogueFwdINS6_IJS8_SA_S9_EEENS6_IJNS7_ILi1EEESI_SI_EEESC_SE_Li128ELb0ELb1ELb0ELb0EEENS1_19SingleTileSchedulerILb0ELb0ELb1ELi128EEEEEEEEEvNT_6ParamsE,"",@"SHT_CUDA_INFO"
	.sectionflags	@""
	.align	4


	//----- nvinfo : EIATTR_CUDA_API_VERSION
	.align		4
        /*0000*/ 	.byte	0x04, 0x37
        /*0002*/ 	.short	(.L_102 - .L_101)
.L_101:
        /*0004*/ 	.word	0x00000082


	//----- nvinfo : EIATTR_KPARAM_INFO
	.align		4
.L_102:
        /*0008*/ 	.byte	0x04, 0x17
        /*000a*/ 	.short	(.L_104 - .L_103)
.L_103:
        /*000c*/ 	.word	0x00000000
        /*0010*/ 	.short	0x0000
        /*0012*/ 	.short	0x0000
        /*0014*/ 	.byte	0x00, 0xf0, 0x61, 0x10


	//----- nvinfo : EIATTR_SPARSE_MMA_MASK
	.align		4
.L_104:
        /*0018*/ 	.byte	0x03, 0x50
        /*001a*/ 	.short	0x0000


	//----- nvinfo : EIATTR_MAXREG_COUNT
	.align		4
        /*001c*/ 	.byte	0x03, 0x1b
        /*001e*/ 	.short	0x00ff


	//----- nvinfo : EIATTR_MERCURY_ISA_VERSION
	.align		4
        /*0020*/ 	.byte	0x03, 0x5f
        /*0022*/ 	.short	0x0101


	//----- nvinfo : EIATTR_EXIT_INSTR_OFFSETS
	.align		4
        /*0024*/ 	.byte	0x04, 0x1c
        /*0026*/ 	.short	(.L_106 - .L_105)


	//   ....[0]....
.L_105:
        /*0028*/ 	.word	0x00000010


	//----- nvinfo : EIATTR_MAX_THREADS
	.align		4
.L_106:
        /*002c*/ 	.byte	0x04, 0x05
        /*002e*/ 	.short	(.L_108 - .L_107)
.L_107:
        /*0030*/ 	.word	0x00000080
        /*0034*/ 	.word	0x00000001
        /*0038*/ 	.word	0x00000001


	//----- nvinfo : EIATTR_CBANK_PARAM_SIZE
	.align		4
.L_108:
        /*003c*/ 	.byte	0x03, 0x19
        /*003e*/ 	.short	0x0418


	//----- nvinfo : EIATTR_PARAM_CBANK
	.align		4
        /*0040*/ 	.byte	0x04, 0x0a
        /*0042*/ 	.short	(.L_110 - .L_109)
	.align		4
.L_109:
        /*0044*/ 	.word	index@(.nv.constant0._ZN7cutlass13device_kernelIN5flash19enable_sm80_to_sm89INS1_16FlashAttnFwdSm80INS1_25CollectiveMainloopFwdSm80ILi4ELi1ELb0EN4cute5tupleIJNS5_1CILi128EEENS7_ILi48EEENS7_ILi96EEEEEELi96ENS_6half_tEfNS_4arch4Sm80ELb0ELb1ELb0ELb0ELb0ELb0ELb1ELb0EEENS1_21CollectiveEpilogueFwdINS6_IJS8_SA_S9_EEENS6_IJNS7_ILi1EEESI_SI_EEESC_SE_Li128ELb0ELb1ELb0ELb0EEENS1_19SingleTileSchedulerILb0ELb0ELb1ELi128EEEEEEEEEvNT_6ParamsE)
        /*0048*/ 	.short	0x0210
        /*004a*/ 	.short	0x0418


	//----- nvinfo : EIATTR_SW_WAR
	.align		4
.L_110:
        /*004c*/ 	.byte	0x04, 0x36
        /*004e*/ 	.short	(.L_112 - .L_111)
.L_111:
        /*0050*/ 	.word	0x00000008
.L_112:


//--------------------- .nv.info._ZN7cutlass13device_kernelIN5flash19enable_sm80_to_sm89INS1_16FlashAttnFwdSm80INS1_25CollectiveMainloopFwdSm80ILi4ELi1ELb0EN4cute5tupleIJNS5_1CILi128EEENS7_ILi48EEENS7_ILi96EEEEEELi96ENS_6half_tEfNS_4arch4Sm80ELb0ELb1ELb0ELb1ELb0ELb0ELb1ELb0EEENS1_21CollectiveEpilogueFwdINS6_IJS8_SA_S9_EEENS6_IJNS7_ILi1EEESI_SI_EEESC_SE_Li128ELb1ELb1ELb0ELb0EEENS1_19SingleTileSchedulerILb1ELb0ELb1ELi128EEEEEEEEEvNT_6ParamsE --------------------------
	.section	.nv.info._ZN7cutlass13device_kernelIN5flash19enable_sm80_to_sm89INS1_16FlashAttnFwdSm80INS1_25CollectiveMainloopFwdSm80ILi4ELi1ELb0EN4cute5tupleIJNS5_1CILi128EEENS7_ILi48EEENS7_ILi96EEEEEELi96ENS_6half_tEfNS_4arch4Sm80ELb0ELb1ELb0ELb1ELb0ELb0ELb1ELb0EEENS1_21CollectiveEpilogueFwdINS6_IJS8_SA_S9_EEENS6_IJNS7_ILi1EEESI_SI_EEESC_SE_Li128ELb1ELb1ELb0ELb0EEENS1_19SingleTileSchedulerILb1ELb0ELb1ELi128EEEEEEEEEvNT_6ParamsE,"",@"SHT_CUDA_INFO"
	.sectionflags	@""
	.align	4


	//----- nvinfo : EIATTR_CUDA_API_VERSION
	.align		4
        /*0000*/ 	.byte	0x04, 0x37
        /*0002*/ 	.short	(.L_114 - .L_113)
.L_113:
        /*0004*/ 	.word	0x00000082


	//----- nvinfo : EIATTR_KPARAM_INFO
	.align		4
.L_114:
        /*0008*/ 	.byte	0x04, 0x17
        /*000a*/ 	.short	(.L_116 - .L_115)
.L_115:
        /*000c*/ 	.word	0x00000000
        /*0010*/ 	.short	0x0000
        /*0012*/ 	.short	0x0000
        /*0014*/ 	.byte	0x00, 0xf0, 0x61, 0x10


	//----- nvinfo : EIATTR_SPARSE_MMA_MASK
	.align		4
.L_116:
        /*0018*/ 	.byte	0x03, 0x50
        /*001a*/ 	.short	0x0000


	//----- nvinfo : EIATTR_MAXREG_COUNT
	.align		4
        /*001c*/ 	.byte	0x03, 0x1b
        /*001e*/ 	.short	0x00ff


	//----- nvinfo : EIATTR_MERCURY_ISA_VERSION
	.align		4
        /*0020*/ 	.byte	0x03, 0x5f
        /*0022*/ 	.short	0x0101


	//----- nvinfo : EIATTR_EXIT_INSTR_OFFSETS
	.align		4
        /*0024*/ 	.byte	0x04, 0x1c
        /*0026*/ 	.short	(.L_118 - .L_117)


	//   ....[0]....
.L_117:
        /*0028*/ 	.word	0x00000010


	//----- nvinfo : EIATTR_MAX_THREADS
	.align		4
.L_118:
        /*002c*/ 	.byte	0x04, 0x05
        /*002e*/ 	.short	(.L_120 - .L_119)
.L_119:
        /*0030*/ 	.word	0x00000080
        /*0034*/ 	.word	0x00000001
        /*0038*/ 	.word	0x00000001


	//----- nvinfo : EIATTR_CBANK_PARAM_SIZE
	.align		4
.L_120:
        /*003c*/ 	.byte	0x03, 0x19
        /*003e*/ 	.short	0x0418


	//----- nvinfo : EIATTR_PARAM_CBANK
	.align		4
        /*0040*/ 	.byte	0x04, 0x0a
        /*0042*/ 	.short	(.L_122 - .L_121)
	.align		4
.L_121:
        /*0044*/ 	.word	index@(.nv.constant0._ZN7cutlass13device_kernelIN5flash19enable_sm80_to_sm89INS1_16FlashAttnFwdSm80INS1_25CollectiveMainloopFwdSm80ILi4ELi1ELb0EN4cute5tupleIJNS5_1CILi128EEENS7_ILi48EEENS7_ILi96EEEEEELi96ENS_6half_tEfNS_4arch4Sm80ELb0ELb1ELb0ELb1ELb0ELb0ELb1ELb0EEENS1_21CollectiveEpilogueFwdINS6_IJS8_SA_S9_EEENS6_IJNS7_ILi1EEESI_SI_EEESC_SE_Li128ELb1ELb1ELb0ELb0EEENS1_19SingleTileSchedulerILb1ELb0ELb1ELi128EEEEEEEEEvNT_6ParamsE)
        /*0048*/ 	.short	0x0210
        /*004a*/ 	.short	0x0418


	//----- nvinfo : EIATTR_SW_WAR
	.align		4
.L_122:
        /*004c*/ 	.byte	0x04, 0x36
        /*004e*/ 	.short	(.L_124 - .L_123)
.L_123:
        /*0050*/ 	.word	0x00000008
.L_124:


//--------------------- .nv.info._ZN7cutlass13device_kernelIN5flash19enable_sm80_to_sm89INS1_16FlashAttnFwdSm80INS1_25CollectiveMainloopFwdSm80ILi4ELi1ELb0EN4cute5tupleIJNS5_1CILi128EEENS7_ILi48EEENS7_ILi96EEEEEELi96ENS_6half_tEfNS_4arch4Sm80ELb0ELb1ELb0ELb1ELb0ELb1ELb1ELb0EEENS1_21CollectiveEpilogueFwdINS6_IJS8_SA_S9_EEENS6_IJNS7_ILi1EEESI_SI_EEESC_SE_Li128ELb1ELb1ELb0ELb0EEENS1_19SingleTileSchedulerILb1ELb0ELb1ELi128EEEEEEEEEvNT_6ParamsE --------------------------
	.section	.nv.info._ZN7cutlass13device_kernelIN5flash19enable_sm80_to_sm89INS1_16FlashAttnFwdSm80INS1_25CollectiveMainloopFwdSm80ILi4ELi1ELb0EN4cute5tupleIJNS5_1CILi128EEENS7_ILi48EEENS7_ILi96EEEEEELi96ENS_6half_tEfNS_4arch4Sm80ELb0ELb1ELb0ELb1ELb0ELb1ELb1ELb0EEENS1_21CollectiveEpilogueFwdINS6_IJS8_SA_S9_EEENS6_IJNS7_ILi1EEESI_SI_EEESC_SE_Li128ELb1ELb1ELb0ELb0EEENS1_19SingleTileSchedulerILb1ELb0ELb1ELi128EEEEEEEEEvNT_6ParamsE,"",@"SHT_CUDA_INFO"
	.sectionflags	@""
	.align	4


	//----- nvinfo : EIATTR_CUDA_API_VERSION
	.align		4
        /*0000*/ 	.byte	0x04, 0x37
        /*0002*/ 	.short	(.L_126 - .L_125)
.L_125:
        /*0004*/ 	.word	0x00000082


	//----- nvinfo : EIATTR_KPARAM_INFO
	.align		4
.L_126:
        /*0008*/ 	.byte	0x04, 0x17
        /*000a*/ 	.short	(.L_128 - .L_127)
.L_127:
        /*000c*/ 	.word	0x00000000
        /*0010*/ 	.short	0x0000
        /*0012*/ 	.short	0x0000
        /*0014*/ 	.byte	0x00, 0xf0, 0x61, 0x10


	//----- nvinfo : EIATTR_SPARSE_MMA_MASK
	.align		4
.L_128:
        /*0018*/ 	.byte	0x03, 0x50
        /*001a*/ 	.short	0x0000


	//----- nvinfo : EIATTR_MAXREG_COUNT
	.align		4
        /*001c*/ 	.byte	0x03, 0x1b
        /*001e*/ 	.short	0x00ff


	//----- nvinfo : EIATTR_MERCURY_ISA_VERSION
	.align		4
        /*0020*/ 	.byte	0x03, 0x5f
        /*0022*/ 	.short	0x0101


	//----- nvinfo : EIATTR_EXIT_INSTR_OFFSETS
	.align		4
        /*0024*/ 	.byte	0x04, 0x1c
        /*0026*/ 	.short	(.L_130 - .L_129)


	//   ....[0]....
.L_129:
        /*0028*/ 	.word	0x00000010


	//----- nvinfo : EIATTR_MAX_THREADS
	.align		4
.L_130:
        /*002c*/ 	.byte	0x04, 0x05
        /*002e*/ 	.short	(.L_132 - .L_131)
.L_131:
        /*0030*/ 	.word	0x00000080
        /*0034*/ 	.word	0x00000001
        /*0038*/ 	.word	0x00000001


	//----- nvinfo : EIATTR_CBANK_PARAM_SIZE
	.align		4
.L_132:
        /*003c*/ 	.byte	0x03, 0x19
        /*003e*/ 	.short	0x0418


	//----- nvinfo : EIATTR_PARAM_CBANK
	.align		4
        /*0040*/ 	.byte	0x04, 0x0a
        /*0042*/ 	.short	(.L_134 - .L_133)
	.align		4
.L_133:
        /*0044*/ 	.word	index@(.nv.constant0._ZN7cutlass13device_kernelIN5flash19enable_sm80_to_sm89INS1_16FlashAttnFwdSm80INS1_25CollectiveMainloopFwdSm80ILi4ELi1ELb0EN4cute5tupleIJNS5_1CILi128EEENS7_ILi48EEENS7_ILi96EEEEEELi96ENS_6half_tEfNS_4arch4Sm80ELb0ELb1ELb0ELb1ELb0ELb1ELb1ELb0EEENS1_21CollectiveEpilogueFwdINS6_IJS8_SA_S9_EEENS6_IJNS7_ILi1EEESI_SI_EEESC_SE_Li128ELb1ELb1ELb0ELb0EEENS1_19SingleTileSchedulerILb1ELb0ELb1ELi128EEEEEEEEEvNT_6ParamsE)
        /*0048*/ 	.short	0x0210
        /*004a*/ 	.short	0x0418


	//----- nvinfo : EIATTR_SW_WAR
	.align		4
.L_134:
        /*004c*/ 	.byte	0x04, 0x36
        /*004e*/ 	.short	(.L_136 - .L_135)
.L_135:
        /*0050*/ 	.word	0x00000008
.L_136:


//--------------------- .nv.info._ZN7cutlass13device_kernelIN5flash19enable_sm80_to_sm89INS1_16FlashAttnFwdSm80INS1_25CollectiveMainloopFwdSm80ILi4ELi1ELb0EN4cute5tupleIJNS5_1CILi128EEENS7_ILi64EEENS7_ILi96EEEEEELi96ENS_6half_tEfNS_4arch4Sm80ELb1ELb0ELb0ELb0ELb0ELb0ELb1ELb0EEENS1_21CollectiveEpilogueFwdINS6_IJS8_SA_S9_EEENS6_IJNS7_ILi1EEESI_SI_EEESC_SE_Li128ELb0ELb1ELb0ELb0EEENS1_30DynamicPersistentTileSchedulerILi128ELi128ELb0ELb1ELb0EEEEEEEEEvNT_6ParamsE --------------------------
	.section	.nv.info._ZN7cutlass13device_kernelIN5flash19enable_sm80_to_sm89INS1_16FlashAttnFwdSm80INS1_25CollectiveMainloopFwdSm80ILi4ELi1ELb0EN4cute5tupleIJNS5_1CILi128EEENS7_ILi64EEENS7_ILi96EEEEEELi96ENS_6half_tEfNS_4arch4Sm80ELb1ELb0ELb0ELb0ELb0ELb0ELb1ELb0EEENS1_21CollectiveEpilogueFwdINS6_IJS8_SA_S9_EEENS6_IJNS7_ILi1EEESI_SI_EEESC_SE_Li128ELb0ELb1ELb0ELb0EEENS1_30DynamicPersistentTileSchedulerILi128ELi128ELb0ELb1ELb0EEEEEEEEEvNT_6ParamsE,"",@"SHT_CUDA_INFO"
	.sectionflags	@""
	.align	4


	//----- nvinfo : EIATTR_CUDA_API_VERSION
	.align		4
        /*0000*/ 	.byte	0x04, 0x37
        /*0002*/ 	.short	(.L_138 - .L_137)
.L_137:
        /*0004*/ 	.word	0x00000082


	//----- nvinfo : EIATTR_KPARAM_INFO
	.align		4
.L_138:
        /*0008*/ 	.byte	0x04, 0x17
        /*000a*/ 	.short	(.L_140 - .L_139)
.L_139:
        /*000c*/ 	.word	0x00000000
        /*0010*/ 	.short	0x0000
        /*0012*/ 	.short	0x0000
        /*0014*/ 	.byte	0x00, 0xf0, 0xa1, 0x10


	//----- nvinfo : EIATTR_SPARSE_MMA_MASK
	.align		4
.L_140:
        /*0018*/ 	.byte	0x03, 0x50
        /*001a*/ 	.short	0x0000


	//----- nvinfo : EIATTR_MAXREG_COUNT
	.align		4
        /*001c*/ 	.byte	0x03, 0x1b
        /*001e*/ 	.short	0x00ff


	//----- nvinfo : EIATTR_MERCURY_ISA_VERSION
	.align		4
        /*0020*/ 	.byte	0x03, 0x5f
        /*0022*/ 	.short	0x0101


	//----- nvinfo : EIATTR_EXIT_INSTR_OFFSETS
	.align		4
        /*0024*/ 	.byte	0x04, 0x1c
        /*0026*/ 	.short	(.L_142 - .L_141)


	//   ....[0]....
.L_141:
        /*0028*/ 	.word	0x00000010


	//----- nvinfo : EIATTR_MAX_THREADS
	.align		4
.L_142:
        /*002c*/ 	.byte	0x04, 0x05
        /*002e*/ 	.short	(.L_144 - .L_143)
.L_143:
        /*0030*/ 	.word	0x00000080
        /*0034*/ 	.word	0x00000001
        /*0038*/ 	.word	0x00000001


	//----- nvinfo : EIATTR_CBANK_PARAM_SIZE
	.align		4
.L_144:
        /*003c*/ 	.byte	0x03, 0x19
        /*003e*/ 	.short	0x0428


	//----- nvinfo : EIATTR_PARAM_CBANK
	.align		4
        /*0040*/ 	.byte	0x04, 0x0a
        /*0042*/ 	.short	(.L_146 - .L_145)
	.align		4
.L_145:
        /*0044*/ 	.word	index@(.nv.constant0._ZN7cutlass13device_kernelIN5flash19enable_sm80_to_sm89INS1_16FlashAttnFwdSm80INS1_25CollectiveMainloopFwdSm80ILi4ELi1ELb0EN4cute5tupleIJNS5_1CILi128EEENS7_ILi64EEENS7_ILi96EEEEEELi96ENS_6half_tEfNS_4arch4Sm80ELb1ELb0ELb0ELb0ELb0ELb0ELb1ELb0EEENS1_21CollectiveEpilogueFwdINS6_IJS8_SA_S9_EEENS6_IJNS7_ILi1EEESI_SI_EEESC_SE_Li128ELb0ELb1ELb0ELb0EEENS1_30DynamicPersistentTileSchedulerILi128ELi128ELb0ELb1ELb0EEEEEEEEEvNT_6ParamsE)
        /*0048*/ 	.short	0x0210
        /*004a*/ 	.short	0x0428


	//----- nvinfo : EIATTR_SW_WAR
	.align		4
.L_146:
        /*004c*/ 	.byte	0x04, 0x36
        /*004e*/ 	.short	(.L_148 - .L_147)
.L_147:
        /*0050*/ 	.word	0x00000008
.L_148:


//--------------------- .nv.info._ZN7cutlass13device_kernelIN5flash19enable_sm80_to_sm89INS1_16FlashAttnFwdSm80INS1_25CollectiveMainloopFwdSm80ILi4ELi1ELb0EN4cute5tupleIJNS5_1CILi128EEENS7_ILi64EEENS7_ILi96EEEEEELi96ENS_6half_tEfNS_4arch4Sm80ELb1ELb0ELb0ELb1ELb0ELb0ELb1ELb0EEENS1_21CollectiveEpilogueFwdINS6_IJS8_SA_S9_EEENS6_IJNS7_ILi1EEESI_SI_EEESC_SE_Li128ELb1ELb1ELb0ELb0EEENS1_19SingleTileSchedulerILb1ELb0ELb1ELi128EEEEEEEEEvNT_6ParamsE --------------------------
	.section	.nv.info._ZN7cutlass13device_kernelIN5flash19enable_sm80_to_sm89INS1_16FlashAttnFwdSm80INS1_25CollectiveMainloopFwdSm80ILi4ELi1ELb0EN4cute5tupleIJNS5_1CILi128EEENS7_ILi64EEENS7_ILi96EEEEEELi96ENS_6half_tEfNS_4arch4Sm80ELb1ELb0ELb0ELb1ELb0ELb0ELb1ELb0EEENS1_21CollectiveEpilogueFwdINS6_IJS8_SA_S9_EEENS6_IJNS7_ILi1EEESI_SI_EEESC_SE_Li128ELb1ELb1ELb0ELb0EEENS1_19SingleTileSchedulerILb1ELb0ELb1ELi128EEEEEEEEEvNT_6ParamsE,"",@"SHT_CUDA_INFO"
	.sectionflags	@""
	.align	4


	//----- nvinfo : EIATTR_CUDA_API_VERSION
	.align		4
        /*0000*/ 	.byte	0x04, 0x37
        /*0002*/ 	.short	(.L_150 - .L_149)
.L_149:
        /*0004*/ 	.word	0x00000082


	//----- nvinfo : EIATTR_KPARAM_INFO
	.align		4
.L_150:
        /*0008*/ 	.byte	0x04, 0x17
        /*000a*/ 	.short	(.L_152 - .L_151)
.L_151:
        /*000c*/ 	.word	0x00000000
        /*0010*/ 	.short	0x0000
        /*0012*/ 	.short	0x0000
        /*0014*/ 	.byte	0x00, 0xf0, 0x61, 0x10


	//----- nvinfo : EIATTR_SPARSE_MMA_MASK
	.align		4
.L_152:
        /*0018*/ 	.byte	0x03, 0x50
        /*001a*/ 	.short	0x0000


	//----- nvinfo : EIATTR_MAXREG_COUNT
	.align		4
        /*001c*/ 	.byte	0x03, 0x1b
        /*001e*/ 	.short	0x00ff


	//----- nvinfo : EIATTR_MERCURY_ISA_VERSION
	.align		4
        /*0020*/ 	.byte	0x03, 0x5f
        /*0022*/ 	.short	0x0101


	//----- nvinfo : EIATTR_EXIT_INSTR_OFFSETS
	.align		4
        /*0024*/ 	.byte	0x04, 0x1c
        /*0026*/ 	.short	(.L_154 - .L_153)


	//   ....[0]....
.L_153:
        /*0028*/ 	.word	0x00000010


	//----- nvinfo : EIATTR_MAX_THREADS
	.align		4
.L_154:
        /*002c*/ 	.byte	0x04, 0x05
        /*002e*/ 	.short	(.L_156 - .L_155)
.L_155:
        /*0030*/ 	.word	0x00000080
        /*0034*/ 	.word	0x00000001
        /*0038*/ 	.word	0x00000001


	//----- nvinfo : EIATTR_CBANK_PARAM_SIZE
	.align		4
.L_156:
        /*003c*/ 	.byte	0x03, 0x19
        /*003e*/ 	.short	0x0418


	//----- nvinfo : EIATTR_PARAM_CBANK
	.align		4
        /*0040*/ 	.byte	0x04, 0x0a
        /*0042*/ 	.short	(.L_158 - .L_157)
	.align		4
.L_157:
        /*0044*/ 	.word	index@(.nv.constant0._ZN7cutlass13device_kernelIN5flash19enable_sm80_to_sm89INS1_16FlashAttnFwdSm80INS1_25CollectiveMainloopFwdSm80ILi4ELi1ELb0EN4cute5tupleIJNS5_1CILi128EEENS7_ILi64EEENS7_ILi96EEEEEELi96ENS_6half_tEfNS_4arch4Sm80ELb1ELb0ELb0ELb1ELb0ELb0ELb1ELb0EEENS1_21CollectiveEpilogueFwdINS6_IJS8_SA_S9_EEENS6_IJNS7_ILi1EEESI_SI_EEESC_SE_Li128ELb1ELb1ELb0ELb0EEENS1_19SingleTileSchedulerILb1ELb0ELb1ELi128EEEEEEEEEvNT_6ParamsE)
        /*0048*/ 	.short	0x0210
        /*004a*/ 	.short	0x0418


	//----- nvinfo : EIATTR_SW_WAR
	.align		4
.L_158:
        /*004c*/ 	.byte	0x04, 0x36
        /*004e*/ 	.short	(.L_160 - .L_159)
.L_159:
        /*0050*/ 	.word	0x00000008
.L_160:


//--------------------- .nv.info._ZN7cutlass13device_kernelIN5flash19enable_sm80_to_sm89INS1_16FlashAttnFwdSm80INS1_25CollectiveMainloopFwdSm80ILi4ELi1ELb0EN4cute5tupleIJNS5_1CILi128EEENS7_ILi64EEENS7_ILi96EEEEEELi96ENS_6half_tEfNS_4arch4Sm80ELb1ELb0ELb0ELb1ELb0ELb1ELb1ELb0EEENS1_21CollectiveEpilogueFwdINS6_IJS8_SA_S9_EEENS6_IJNS7_ILi1EEESI_SI_EEESC_SE_Li128ELb1ELb1ELb0ELb0EEENS1_19SingleTileSchedulerILb1ELb0ELb1ELi128EEEEEEEEEvNT_6ParamsE --------------------------
	.section	.nv.info._ZN7cutlass13device_kernelIN5flash19enable_sm80_to_sm89INS1_16FlashAttnFwdSm80INS1_25CollectiveMainloopFwdSm80ILi4ELi1ELb0EN4cute5tupleIJNS5_1CILi128EEENS7_ILi64EEENS7_ILi96EEEEEELi96ENS_6half_tEfNS_4arch4Sm80ELb1ELb0ELb0ELb1ELb0ELb1ELb1ELb0EEENS1_21CollectiveEpilogueFwdINS6_IJS8_SA_S9_EEENS6_IJNS7_ILi1EEESI_SI_EEESC_SE_Li128ELb1ELb1ELb0ELb0EEENS1_19SingleTileSchedulerILb1ELb0ELb1ELi128EEEEEEEEEvNT_6ParamsE,"",@"SHT_CUDA_INFO"
	.sectionflags	@""
	.align	4


	//----- nvinfo : EIATTR_CUDA_API_VERSION
	.align		4
        /*0000*/ 	.byte	0x04, 0x37
        /*0002*/ 	.short	(.L_162 - .L_161)
.L_161:
        /*0004*/ 	.word	0x00000082


	//----- nvinfo : EIATTR_KPARAM_INFO
	.align		4
.L_162:
        /*0008*/ 	.byte	0x04, 0x17
        /*000a*/ 	.short	(.L_164 - .L_163)
.L_163:
        /*000c*/ 	.word	0x00000000
        /*0010*/ 	.short	0x0000
        /*0012*/ 	.short	0x0000
        /*0014*/ 	.byte	0x00, 0xf0, 0x61, 0x10


	//----- nvinfo : EIATTR_SPARSE_MMA_MASK
	.align		4
.L_164:
        /*0018*/ 	.byte	0x03, 0x50
        /*001a*/ 	.short	0x0000


	//----- nvinfo : EIATTR_MAXREG_COUNT
	.align		4
        /*001c*/ 	.byte	0x03, 0x1b
        /*001e*/ 	.short	0x00ff


	//----- nvinfo : EIATTR_MERCURY_ISA_VERSION
	.align		4
        /*0020*/ 	.byte	0x03, 0x5f
        /*0022*/ 	.short	0x0101


	//----- nvinfo : EIATTR_EXIT_INSTR_OFFSETS
	.align		4
        /*0024*/ 	.byte	0x04, 0x1c
        /*0026*/ 	.short	(.L_166 - .L_165)


	//   ....[0]....
.L_165:
        /*0028*/ 	.word	0x00000010


	//----- nvinfo : EIATTR_MAX_THREADS
	.align		4
.L_166:
        /*002c*/ 	.byte	0x04, 0x05
        /*002e*/ 	.short	(.L_168 - .L_167)
.L_167:
        /*0030*/ 	.word	0x00000080
        /*0034*/ 	.word	0x00000001
        /*0038*/ 	.word	0x00000001


	//----- nvinfo : EIATTR_CBANK_PARAM_SIZE
	.align		4
.L_168:
        /*003c*/ 	.byte	0x03, 0x19
        /*003e*/ 	.short	0x0418


	//----- nvinfo : EIATTR_PARAM_CBANK
	.align		4
        /*0040*/ 	.byte	0x04, 0x0a
        /*0042*/ 	.short	(.L_170 - .L_169)
	.align		4
.L_169:
        /*0044*/ 	.word	index@(.nv.constant0._ZN7cutlass13device_kernelIN5flash19enable_sm80_to_sm89INS1_16FlashAttnFwdSm80INS1_25CollectiveMainloopFwdSm80ILi4ELi1ELb0EN4cute5tupleIJNS5_1CILi128EEENS7_ILi64EEENS7_ILi96EEEEEELi96ENS_6half_tEfNS_4arch4Sm80ELb1ELb0ELb0ELb1ELb0ELb1ELb1ELb0EEENS1_21CollectiveEpilogueFwdINS6_IJS8_SA_S9_EEENS6_IJNS7_ILi1EEESI_SI_EEESC_SE_Li128ELb1ELb1ELb0ELb0EEENS1_19SingleTileSchedulerILb1ELb0ELb1ELi128EEEEEEEEEvNT_6ParamsE)
        /*0048*/ 	.short	0x0210
        /*004a*/ 	.short	0x0418


	//----- nvinfo : EIATTR_SW_WAR
	.align		4
.L_170:
        /*004c*/ 	.byte	0x04, 0x36
        /*004e*/ 	.short	(.L_172 - .L_171)
.L_171:
        /*0050*/ 	.word	0x00000008
.L_172:


//--------------------- .nv.callgraph             --------------------------
	.section	.nv.callgraph,"",@"SHT_CUDA_CALLGRAPH"
	.align	4
	.sectionentsize	8
	.align		4
        /*0000*/ 	.word	0x00000000
	.align		4
        /*0004*/ 	.word	0xffffffff
	.align		4
        /*0008*/ 	.word	0x00000000
	.align		4
        /*000c*/ 	.word	0xfffffffe
	.align		4
        /*0010*/ 	.word	0x00000000
	.align		4
        /*0014*/ 	.word	0xfffffffd
	.align		4
        /*0018*/ 	.word	0x00000000
	.align		4
        /*001c*/ 	.word	0xfffffffc


//--------------------- .nv.constant4             --------------------------
	.section	.nv.constant4,"a",@progbits
	.align	8
	.align		8
.nv.constant4:
        /*0000*/ 	.dword	_ZN65_INTERNAL_1b41c762_29_flash_fwd_hdim96_fp16_sm80_cu_a6473388_35894cuda3std3__45__cpo5beginE
	.align		8
        /*0008*/ 	.dword	_ZN65_INTERNAL_1b41c762_29_flash_fwd_hdim96_fp16_sm80_cu_a6473388_35894cuda3std3__45__cpo3endE
	.align		8
        /*0010*/ 	.dword	_ZN65_INTERNAL_1b41c762_29_flash_fwd_hdim96_fp16_sm80_cu_a6473388_35894cuda3std3__45__cpo6cbeginE
	.align		8
        /*0018*/ 	.dword	_ZN65_INTERNAL_1b41c762_29_flash_fwd_hdim96_fp16_sm80_cu_a6473388_35894cuda3std3__45__cpo4cendE
	.align		8
        /*0020*/ 	.dword	_ZN65_INTERNAL_1b41c762_29_flash_fwd_hdim96_fp16_sm80_cu_a6473388_35894cuda3std3__467_GLOBAL__N__1b41c762_29_flash_fwd_hdim96_fp16_sm80_cu_a6473388_35896ignoreE
	.align		8
        /*0028*/ 	.dword	_ZN65_INTERNAL_1b41c762_29_flash_fwd_hdim96_fp16_sm80_cu_a6473388_35894cuda3std3__419piecewise_constructE
	.align		8
        /*0030*/ 	.dword	_ZN65_INTERNAL_1b41c762_29_flash_fwd_hdim96_fp16_sm80_cu_a6473388_35894cuda3std3__48in_placeE
	.align		8
        /*0038*/ 	.dword	_ZN65_INTERNAL_1b41c762_29_flash_fwd_hdim96_fp16_sm80_cu_a6473388_35894cuda3std6ranges3__45__cpo4swapE
	.align		8
        /*0040*/ 	.dword	_ZN65_INTERNAL_1b41c762_29_flash_fwd_hdim96_fp16_sm80_cu_a6473388_35894cuda3std6ranges3__45__cpo9iter_moveE
	.align		8
        /*0048*/ 	.dword	_ZN65_INTERNAL_1b41c762_29_flash_fwd_hdim96_fp16_sm80_cu_a6473388_35894cute7productE
	.align		8
        /*0050*/ 	.dword	_ZN65_INTERNAL_1b41c762_29_flash_fwd_hdim96_fp16_sm80_cu_a6473388_35894cute1_E


//--------------------- .text._ZN7cutlass13device_kernelIN5flash19enable_sm80_to_sm89INS1_16FlashAttnFwdSm80INS1_25CollectiveMainloopFwdSm80ILi4ELi1ELb0EN4cute5tupleIJNS5_1CILi128EEENS7_ILi64EEENS7_ILi96EEEEEELi96ENS_6half_tEfNS_4arch4Sm80ELb0ELb0ELb0ELb0ELb0ELb0ELb1ELb0EEENS1_21CollectiveEpilogueFwdINS6_IJS8_SA_S9_EEENS6_IJNS7_ILi1EEESI_SI_EEESC_SE_Li128ELb0ELb1ELb0ELb0EEENS1_19SingleTileSchedulerILb0ELb0ELb1ELi128EEEEEEEEEvNT_6ParamsE --------------------------
	.section	.text._ZN7cutlass13device_kernelIN5flash19enable_sm80_to_sm89INS1_16FlashAttnFwdSm80INS1_25CollectiveMainloopFwdSm80ILi4ELi1ELb0EN4cute5tupleIJNS5_1CILi128EEENS7_ILi64EEENS7_ILi96EEEEEELi96ENS_6half_tEfNS_4arch4Sm80ELb0ELb0ELb0ELb0ELb0ELb0ELb1ELb0EEENS1_21CollectiveEpilogueFwdINS6_IJS8_SA_S9_EEENS6_IJNS7_ILi1EEESI_SI_EEESC_SE_Li128ELb0ELb1ELb0ELb0EEENS1_19SingleTileSchedulerILb0ELb0ELb1ELi128EEEEEEEEEvNT_6ParamsE,"ax",@progbits
	.align	128
.text._ZN7cutlass13device_kernelIN5flash19enable_sm80_to_sm89INS1_16FlashAttnFwdSm80INS1_25CollectiveMainloopFwdSm80ILi4ELi1ELb0EN4cute5tupleIJNS5_1CILi128EEENS7_ILi64EEENS7_ILi96EEEEEELi96ENS_6half_tEfNS_4arch4Sm80ELb0ELb0ELb0ELb0ELb0ELb0ELb1ELb0EEENS1_21CollectiveEpilogueFwdINS6_IJS8_SA_S9_EEENS6_IJNS7_ILi1EEESI_SI_EEESC_SE_Li128ELb0ELb1ELb0ELb0EEENS1_19SingleTileSchedulerILb0ELb0ELb1ELi128EEEEEEEEEvNT_6ParamsE:
        .type           _ZN7cutlass13device_kernelIN5flash19enable_sm80_to_sm89INS1_16FlashAttnFwdSm80INS1_25CollectiveMainloopFwdSm80ILi4ELi1ELb0EN4cute5tupleIJNS5_1CILi128EEENS7_ILi64EEENS7_ILi96EEEEEELi96ENS_6half_tEfNS_4arch4Sm80ELb0ELb0ELb0ELb0ELb0ELb0ELb1ELb0EEENS1_21CollectiveEpilogueFwdINS6_IJS8_SA_S9_EEENS6_IJNS7_ILi1EEESI_SI_EEESC_SE_Li128ELb0ELb1ELb0ELb0EEENS1_19SingleTileSchedulerILb0ELb0ELb1ELi128EEEEEEEEEvNT_6ParamsE,@function
        .size           _ZN7cutlass13device_kernelIN5flash19enable_sm80_to_sm89INS1_16FlashAttnFwdSm80INS1_25CollectiveMainloopFwdSm80ILi4ELi1ELb0EN4cute5tupleIJNS5_1CILi128EEENS7_ILi64EEENS7_ILi96EEEEEELi96ENS_6half_tEfNS_4arch4Sm80ELb0ELb0ELb0ELb0ELb0ELb0ELb1ELb0EEENS1_21CollectiveEpilogueFwdINS6_IJS8_SA_S9_EEENS6_IJNS7_ILi1EEESI_SI_EEESC_SE_Li128ELb0ELb1ELb0ELb0EEENS1_19SingleTileSchedulerILb0ELb0ELb1ELi128EEEEEEEEEvNT_6ParamsE,(.L_x_9 - _ZN7cutlass13device_kernelIN5flash19enable_sm80_to_sm89INS1_16FlashAttnFwdSm80INS1_25CollectiveMainloopFwdSm80ILi4ELi1ELb0EN4cute5tupleIJNS5_1CILi128EEENS7_ILi64EEENS7_ILi96EEEEEELi96ENS_6half_tEfNS_4arch4Sm80ELb0ELb0ELb0ELb0ELb0ELb0ELb1ELb0EEENS1_21CollectiveEpilogueFwdINS6_IJS8_SA_S9_EEENS6_IJNS7_ILi1EEESI_SI_EEESC_SE_Li128ELb0ELb1ELb0ELb0EEENS1_19SingleTileSchedulerILb0ELb0ELb1ELi128EEEEEEEEEvNT_6ParamsE)
        .other          _ZN7cutlass13device_kernelIN5flash19enable_sm80_to_sm89INS1_16FlashAttnFwdSm80INS1_25CollectiveMainloopFwdSm80ILi4ELi1ELb0EN4cute5tupleIJNS5_1CILi128EEENS7_ILi64EEENS7_ILi96EEEEEELi96ENS_6half_tEfNS_4arch4Sm80ELb0ELb0ELb0ELb0ELb0ELb0ELb1ELb0EEENS1_21CollectiveEpilogueFwdINS6_IJS8_SA_S9_EEENS6_IJNS7_ILi1EEESI_SI_EEESC_SE_Li128ELb0ELb1ELb0ELb0EEENS1_19SingleTileSchedulerILb0ELb0ELb1ELi128EEEEEEEEEvNT_6ParamsE,@"STO_CUDA_ENTRY STV_DEFAULT"
_ZN7cutlass13device_kernelIN5flash19enable_sm80_to_sm89INS1_16FlashAttnFwdSm80INS1_25CollectiveMainloopFwdSm80ILi4ELi1ELb0EN4cute5tupleIJNS5_1CILi128EEENS7_ILi64EEENS7_ILi96EEEEEELi96ENS_6half_tEfNS_4arch4Sm80ELb0ELb0ELb0ELb0ELb0ELb0ELb1ELb0EEENS1_21CollectiveEpilogueFwdINS6_IJS8_SA_S9_EEENS6_IJNS7_ILi1EEESI_SI_EEESC_SE_Li128ELb0ELb1ELb0ELb0EEENS1_19SingleTileSchedulerILb0ELb0ELb1ELi128EEEEEEEEEvNT_6ParamsE:
[----:B------:R-:W-:Y:S01]  /*0000*/  LDC R1, c[0x0][0x28] ;  /* 0x00000a00ff017b82 */ /* 0x000fe20000000800 */
[----:B------:R-:W-:Y:S05]  /*0010*/  EXIT ;  /* 0x000000000000794d */ /* 0x000fea0003800000 */
.L_x_0:
[----:B------:R-:W-:-:S00]  /*0020*/  BRA `(.L_x_0) ;  /* 0xfffffffc00fc7947 */ /* 0x000fc0000383ffff */
[----:B------:R-:W-:-:S00]  /*0030*/  NOP ;  /* 0x0000000000007918 */ /* 0x000fc00000000000 */
        /* <DEDUP_REMOVED lines=12> */
.L_x_9:


//--------------------- .text._ZN7cutlass13device_kernelIN5flash19enable_sm80_to_sm89INS1_16FlashAttnFwdSm80INS1_25CollectiveMainloopFwdSm80ILi4ELi1ELb0EN4cute5tupleIJNS5_1CILi128EEENS7_ILi64EEENS7_ILi96EEEEEELi96ENS_6half_tEfNS_4arch4Sm80ELb0ELb0ELb0ELb1ELb0ELb0ELb1ELb0EEENS1_21CollectiveEpilogueFwdINS6_IJS8_SA_S9_EEENS6_IJNS7_ILi1EEESI_SI_EEESC_SE_Li128ELb1ELb1ELb0ELb0EEENS1_19SingleTileSchedulerILb1ELb0ELb1ELi128EEEEEEEEEvNT_6ParamsE --------------------------
	.section	.text._ZN7cutlass13device_kernelIN5flash19enable_sm80_to_sm89INS1_16FlashAttnFwdSm80INS1_25CollectiveMainloopFwdSm80ILi4ELi1ELb0EN4cute5tupleIJNS5_1CILi128EEENS7_ILi64EEENS7_ILi96EEEEEELi96ENS_6half_tEfNS_4arch4Sm80ELb0ELb0ELb0ELb1ELb0ELb0ELb1ELb0EEENS1_21CollectiveEpilogueFwdINS6_IJS8_SA_S9_EEENS6_IJNS7_ILi1EEESI_SI_EEESC_SE_Li128ELb1ELb1ELb0ELb0EEENS1_19SingleTileSchedulerILb1ELb0ELb1ELi128EEEEEEEEEvNT_6ParamsE,"ax",@progbits
	.align	128
.text._ZN7cutlass13device_kernelIN5flash19enable_sm80_to_sm89INS1_16FlashAttnFwdSm80INS1_25CollectiveMainloopFwdSm80ILi4ELi1ELb0EN4cute5tupleIJNS5_1CILi128EEENS7_ILi64EEENS7_ILi96EEEEEELi96ENS_6half_tEfNS_4arch4Sm80ELb0ELb0ELb0ELb1ELb0ELb0ELb1ELb0EEENS1_21CollectiveEpilogueFwdINS6_IJS8_SA_S9_EEENS6_IJNS7_ILi1EEESI_SI_EEESC_SE_Li128ELb1ELb1ELb0ELb0EEENS1_19SingleTileSchedulerILb1ELb0ELb1ELi128EEEEEEEEEvNT_6ParamsE:
        .type           _ZN7cutlass13device_kernelIN5flash19enable_sm80_to_sm89INS1_16FlashAttnFwdSm80INS1_25CollectiveMainloopFwdSm80ILi4ELi1ELb0EN4cute5tupleIJNS5_1CILi128EEENS7_ILi64EEENS7_ILi96EEEEEELi96ENS_6half_tEfNS_4arch4Sm80ELb0ELb0ELb0ELb1ELb0ELb0ELb1ELb0EEENS1_21CollectiveEpilogueFwdINS6_IJS8_SA_S9_EEENS6_IJNS7_ILi1EEESI_SI_EEESC_SE_Li128ELb1ELb1ELb0ELb0EEENS1_19SingleTileSchedulerILb1ELb0ELb1ELi128EEEEEEEEEvNT_6ParamsE,@function
        .size           _ZN7cutlass13device_kernelIN5flash19enable_sm80_to_sm89INS1_16FlashAttnFwdSm80INS1_25CollectiveMainloopFwdSm80ILi4ELi1ELb0EN4cute5tupleIJNS5_1CILi128EEENS7_ILi64EEENS7_ILi96EEEEEELi96ENS_6half_tEfNS_4arch4Sm80ELb0ELb0ELb0ELb1ELb0ELb0ELb1ELb0EEENS1_21CollectiveEpilogueFwdINS6_IJS8_SA_S9_EEENS6_IJNS7_ILi1EEESI_SI_EEESC_SE_Li128ELb1ELb1ELb0ELb0EEENS1_19SingleTileSchedulerILb1ELb0ELb1ELi128EEEEEEEEEvNT_6ParamsE,(.L_x_10 - _ZN7cutlass13device_kernelIN5flash19enable_sm80_to_sm89INS1_16FlashAttnFwdSm80INS1_25CollectiveMainloopFwdSm80ILi4ELi1ELb0EN4cute5tupleIJNS5_1CILi128EEENS7_ILi64EEENS7_ILi96EEEEEELi96ENS_6half_tEfNS_4arch4Sm80ELb0ELb0ELb0ELb1ELb0ELb0ELb1ELb0EEENS1_21CollectiveEpilogueFwdINS6_IJS8_SA_S9_EEENS6_IJNS7_ILi1EEESI_SI_EEESC_SE_Li128ELb1ELb1ELb0ELb0EEENS1_19SingleTileSchedulerILb1ELb0ELb1ELi128EEEEEEEEEvNT_6ParamsE)
        .other          _ZN7cutlass13device_kernelIN5flash19enable_sm80_to_sm89INS1_16FlashAttnFwdSm80INS1_25CollectiveMainloopFwdSm80ILi4ELi1ELb0EN4cute5tupleIJNS5_1CILi128EEENS7_ILi64EEENS7_ILi96EEEEEELi96ENS_6half_tEfNS_4arch4Sm80ELb0ELb0ELb0ELb1ELb0ELb0ELb1ELb0EEENS1_21CollectiveEpilogueFwdINS6_IJS8_SA_S9_EEENS6_IJNS7_ILi1EEESI_SI_EEESC_SE_Li128ELb1ELb1ELb0ELb0EEENS1_19SingleTileSchedulerILb1ELb0ELb1ELi128EEEEEEEEEvNT_6ParamsE,@"STO_CUDA_ENTRY STV_DEFAULT"
_ZN7cutlass13device_kernelIN5flash19enable_sm80_to_sm89INS1_16FlashAttnFwdSm80INS1_25CollectiveMainloopFwdSm80ILi4ELi1ELb0EN4cute5tupleIJNS5_1CILi128EEENS7_ILi64EEENS7_ILi96EEEEEELi96ENS_6half_tEfNS_4arch4Sm80ELb0ELb0ELb0ELb1ELb0ELb0ELb1ELb0EEENS1_21CollectiveEpilogueFwdINS6_IJS8_SA_S9_EEENS6_IJNS7_ILi1EEESI_SI_EEESC_SE_Li128ELb1ELb1ELb0ELb0EEENS1_19SingleTileSchedulerILb1ELb0ELb1ELi128EEEEEEEEEvNT_6ParamsE:
[----:B------:R-:W-:Y:S01]  /*0000*/  LDC R1, c[0x0][0x28] ;  /* 0x00000a00ff017b82 */ /* 0x000fe20000000800 */
[----:B------:R-:W-:Y:S05]  /*0010*/  EXIT ;  /* 0x000000000000794d */ /* 0x000fea0003800000 */
.L_x_1:
        /* <DEDUP_REMOVED lines=14> */
.L_x_10:


//--------------------- .text._ZN7cutlass13device_kernelIN5flash19enable_sm80_to_sm89INS1_16FlashAttnFwdSm80INS1_25CollectiveMainloopFwdSm80ILi4ELi1ELb0EN4cute5tupleIJNS5_1CILi128EEENS7_ILi64EEENS7_ILi96EEEEEELi96ENS_6half_tEfNS_4arch4Sm80ELb0ELb0ELb0ELb1ELb0ELb1ELb1ELb0EEENS1_21CollectiveEpilogueFwdINS6_IJS8_SA_S9_EEENS6_IJNS7_ILi1EEESI_SI_EEESC_SE_Li128ELb1ELb1ELb0ELb0EEENS1_19SingleTileSchedulerILb1ELb0ELb1ELi128EEEEEEEEEvNT_6ParamsE --------------------------
	.section	.text._ZN7cutlass13device_kernelIN5flash19enable_sm80_to_sm89INS1_16FlashAttnFwdSm80INS1_25CollectiveMainloopFwdSm80ILi4ELi1ELb0EN4cute5tupleIJNS5_1CILi128EEENS7_ILi64EEENS7_ILi96EEEEEELi96ENS_6half_tEfNS_4arch4Sm80ELb0ELb0ELb0ELb1ELb0ELb1ELb1ELb0EEENS1_21CollectiveEpilogueFwdINS6_IJS8_SA_S9_EEENS6_IJNS7_ILi1EEESI_SI_EEESC_SE_Li128ELb1ELb1ELb0ELb0EEENS1_19SingleTileSchedulerILb1ELb0ELb1ELi128EEEEEEEEEvNT_6ParamsE,"ax",@progbits
	.align	128
.text._ZN7cutlass13device_kernelIN5flash19enable_sm80_to_sm89INS1_16FlashAttnFwdSm80INS1_25CollectiveMainloopFwdSm80ILi4ELi1ELb0EN4cute5tupleIJNS5_1CILi128EEENS7_ILi64EEENS7_ILi96EEEEEELi96ENS_6half_tEfNS_4arch4Sm80ELb0ELb0ELb0ELb1ELb0ELb1ELb1ELb0EEENS1_21CollectiveEpilogueFwdINS6_IJS8_SA_S9_EEENS6_IJNS7_ILi1EEESI_SI_EEESC_SE_Li128ELb1ELb1ELb0ELb0EEENS1_19SingleTileSchedulerILb1ELb0ELb1ELi128EEEEEEEEEvNT_6ParamsE:
        .type           _ZN7cutlass13device_kernelIN5flash19enable_sm80_to_sm89INS1_16FlashAttnFwdSm80INS1_25CollectiveMainloopFwdSm80ILi4ELi1ELb0EN4cute5tupleIJNS5_1CILi128EEENS7_ILi64EEENS7_ILi96EEEEEELi96ENS_6half_tEfNS_4arch4Sm80ELb0ELb0ELb0ELb1ELb0ELb1ELb1ELb0EEENS1_21CollectiveEpilogueFwdINS6_IJS8_SA_S9_EEENS6_IJNS7_ILi1EEESI_SI_EEESC_SE_Li128ELb1ELb1ELb0ELb0EEENS1_19SingleTileSchedulerILb1ELb0ELb1ELi128EEEEEEEEEvNT_6ParamsE,@function
        .size           _ZN7cutlass13device_kernelIN5flash19enable_sm80_to_sm89INS1_16FlashAttnFwdSm80INS1_25CollectiveMainloopFwdSm80ILi4ELi1ELb0EN4cute5tupleIJNS5_1CILi128EEENS7_ILi64EEENS7_ILi96EEEEEELi96ENS_6half_tEfNS_4arch4Sm80ELb0ELb0ELb0ELb1ELb0ELb1ELb1ELb0EEENS1_21CollectiveEpilogueFwdINS6_IJS8_SA_S9_EEENS6_IJNS7_ILi1EEESI_SI_EEESC_SE_Li128ELb1ELb1ELb0ELb0EEENS1_19SingleTileSchedulerILb1ELb0ELb1ELi128EEEEEEEEEvNT_6ParamsE,(.L_x_11 - _ZN7cutlass13device_kernelIN5flash19enable_sm80_to_sm89INS1_16FlashAttnFwdSm80INS1_25CollectiveMainloopFwdSm80ILi4ELi1ELb0EN4cute5tupleIJNS5_1CILi128EEENS7_ILi64EEENS7_ILi96EEEEEELi96ENS_6half_tEfNS_4arch4Sm80ELb0ELb0ELb0ELb1ELb0ELb1ELb1ELb0EEENS1_21CollectiveEpilogueFwdINS6_IJS8_SA_S9_EEENS6_IJNS7_ILi1EEESI_SI_EEESC_SE_Li128ELb1ELb1ELb0ELb0EEENS1_19SingleTileSchedulerILb1ELb0ELb1ELi128EEEEEEEEEvNT_6ParamsE)
        .other          _ZN7cutlass13device_kernelIN5flash19enable_sm80_to_sm89INS1_16FlashAttnFwdSm80INS1_25CollectiveMainloopFwdSm80ILi4ELi1ELb0EN4cute5tupleIJNS5_1CILi128EEENS7_ILi64EEENS7_ILi96EEEEEELi96ENS_6half_tEfNS_4arch4Sm80ELb0ELb0ELb0ELb1ELb0ELb1ELb1ELb0EEENS1_21CollectiveEpilogueFwdINS6_IJS8_SA_S9_EEENS6_IJNS7_ILi1EEESI_SI_EEESC_SE_Li128ELb1ELb1ELb0ELb0EEENS1_19SingleTileSchedulerILb1ELb0ELb1ELi128EEEEEEEEEvNT_6ParamsE,@"STO_CUDA_ENTRY STV_DEFAULT"
_ZN7cutlass13device_kernelIN5flash19enable_sm80_to_sm89INS1_16FlashAttnFwdSm80INS1_25CollectiveMainloopFwdSm80ILi4ELi1ELb0EN4cute5tupleIJNS5_1CILi128EEENS7_ILi64EEENS7_ILi96EEEEEELi96ENS_6half_tEfNS_4arch4Sm80ELb0ELb0ELb0ELb1ELb0ELb1ELb1ELb0EEENS1_21CollectiveEpilogueFwdINS6_IJS8_SA_S9_EEENS6_IJNS7_ILi1EEESI_SI_EEESC_SE_Li128ELb1ELb1ELb0ELb0EEENS1_19SingleTileSchedulerILb1ELb0ELb1ELi128EEEEEEEEEvNT_6ParamsE:
[----:B------:R-:W-:Y:S01]  /*0000*/  LDC R1, c[0x0][0x28] ;  /* 0x00000a00ff017b82 */ /* 0x000fe20000000800 */
[----:B------:R-:W-:Y:S05]  /*0010*/  EXIT ;  /* 0x000000000000794d */ /* 0x000fea0003800000 */
.L_x_2:
        /* <DEDUP_REMOVED lines=14> */
.L_x_11:


//--------------------- .text._ZN7cutlass13device_kernelIN5flash19enable_sm80_to_sm89INS1_16FlashAttnFwdSm80INS1_25CollectiveMainloopFwdSm80ILi4ELi1ELb0EN4cute5tupleIJNS5_1CILi128EEENS7_ILi48EEENS7_ILi96EEEEEELi96ENS_6half_tEfNS_4arch4Sm80ELb0ELb1ELb0ELb0ELb0ELb0ELb1ELb0EEENS1_21CollectiveEpilogueFwdINS6_IJS8_SA_S9_EEENS6_IJNS7_ILi1EEESI_SI_EEESC_SE_Li128ELb0ELb1ELb0ELb0EEENS1_19SingleTileSchedulerILb0ELb0ELb1ELi128EEEEEEEEEvNT_6ParamsE --------------------------
	.section	.text._ZN7cutlass13device_kernelIN5flash19enable_sm80_to_sm89INS1_16FlashAttnFwdSm80INS1_25CollectiveMainloopFwdSm80ILi4ELi1ELb0EN4cute5tupleIJNS5_1CILi128EEENS7_ILi48EEENS7_ILi96EEEEEELi96ENS_6half_tEfNS_4arch4Sm80ELb0ELb1ELb0ELb0ELb0ELb0ELb1ELb0EEENS1_21CollectiveEpilogueFwdINS6_IJS8_SA_S9_EEENS6_IJNS7_ILi1EEESI_SI_EEESC_SE_Li128ELb0ELb1ELb0ELb0EEENS1_19SingleTileSchedulerILb0ELb0ELb1ELi128EEEEEEEEEvNT_6ParamsE,"ax",@progbits
	.align	128
.text._ZN7cutlass13device_kernelIN5flash19enable_sm80_to_sm89INS1_16FlashAttnFwdSm80INS1_25CollectiveMainloopFwdSm80ILi4ELi1ELb0EN4cute5tupleIJNS5_1CILi128EEENS7_ILi48EEENS7_ILi96EEEEEELi96ENS_6half_tEfNS_4arch4Sm80ELb0ELb1ELb0ELb0ELb0ELb0ELb1ELb0EEENS1_21CollectiveEpilogueFwdINS6_IJS8_SA_S9_EEENS6_IJNS7_ILi1EEESI_SI_EEESC_SE_Li128ELb0ELb1ELb0ELb0EEENS1_19SingleTileSchedulerILb0ELb0ELb1ELi128EEEEEEEEEvNT_6ParamsE:
        .type           _ZN7cutlass13device_kernelIN5flash19enable_sm80_to_sm89INS1_16FlashAttnFwdSm80INS1_25CollectiveMainloopFwdSm80ILi4ELi1ELb0EN4cute5tupleIJNS5_1CILi128EEENS7_ILi48EEENS7_ILi96EEEEEELi96ENS_6half_tEfNS_4arch4Sm80ELb0ELb1ELb0ELb0ELb0ELb0ELb1ELb0EEENS1_21CollectiveEpilogueFwdINS6_IJS8_SA_S9_EEENS6_IJNS7_ILi1EEESI_SI_EEESC_SE_Li128ELb0ELb1ELb0ELb0EEENS1_19SingleTileSchedulerILb0ELb0ELb1ELi128EEEEEEEEEvNT_6ParamsE,@function
        .size           _ZN7cutlass13device_kernelIN5flash19enable_sm80_to_sm89INS1_16FlashAttnFwdSm80INS1_25CollectiveMainloopFwdSm80ILi4ELi1ELb0EN4cute5tupleIJNS5_1CILi128EEENS7_ILi48EEENS7_ILi96EEEEEELi96ENS_6half_tEfNS_4arch4Sm80ELb0ELb1ELb0ELb0ELb0ELb0ELb1ELb0EEENS1_21CollectiveEpilogueFwdINS6_IJS8_SA_S9_EEENS6_IJNS7_ILi1EEESI_SI_EEESC_SE_Li128ELb0ELb1ELb0ELb0EEENS1_19SingleTileSchedulerILb0ELb0ELb1ELi128EEEEEEEEEvNT_6ParamsE,(.L_x_12 - _ZN7cutlass13device_kernelIN5flash19enable_sm80_to_sm89INS1_16FlashAttnFwdSm80INS1_25CollectiveMainloopFwdSm80ILi4ELi1ELb0EN4cute5tupleIJNS5_1CILi128EEENS7_ILi48EEENS7_ILi96EEEEEELi96ENS_6half_tEfNS_4arch4Sm80ELb0ELb1ELb0ELb0ELb0ELb0ELb1ELb0EEENS1_21CollectiveEpilogueFwdINS6_IJS8_SA_S9_EEENS6_IJNS7_ILi1EEESI_SI_EEESC_SE_Li128ELb0ELb1ELb0ELb0EEENS1_19SingleTileSchedulerILb0ELb0ELb1ELi128EEEEEEEEEvNT_6ParamsE)
        .other          _ZN7cutlass13device_kernelIN5flash19enable_sm80_to_sm89INS1_16FlashAttnFwdSm80INS1_25CollectiveMainloopFwdSm80ILi4ELi1ELb0EN4cute5tupleIJNS5_1CILi128EEENS7_ILi48EEENS7_ILi96EEEEEELi96ENS_6half_tEfNS_4arch4Sm80ELb0ELb1ELb0ELb0ELb0ELb0ELb1ELb0EEENS1_21CollectiveEpilogueFwdINS6_IJS8_SA_S9_EEENS6_IJNS7_ILi1EEESI_SI_EEESC_SE_Li128ELb0ELb1ELb0ELb0EEENS1_19SingleTileSchedulerILb0ELb0ELb1ELi128EEEEEEEEEvNT_6ParamsE,@"STO_CUDA_ENTRY STV_DEFAULT"
_ZN7cutlass13device_kernelIN5flash19enable_sm80_to_sm89INS1_16FlashAttnFwdSm80INS1_25CollectiveMainloopFwdSm80ILi4ELi1ELb0EN4cute5tupleIJNS5_1CILi128EEENS7_ILi48EEENS7_ILi96EEEEEELi96ENS_6half_tEfNS_4arch4Sm80ELb0ELb1ELb0ELb0ELb0ELb0ELb1ELb0EEENS1_21CollectiveEpilogueFwdINS6_IJS8_SA_S9_EEENS6_IJNS7_ILi1EEESI_SI_EEESC_SE_Li128ELb0ELb1ELb0ELb0EEENS1_19SingleTileSchedulerILb0ELb0ELb1ELi128EEEEEEEEEvNT_6ParamsE:
[----:B------:R-:W-:Y:S01]  /*0000*/  LDC R1, c[0x0][0x28] ;  /* 0x00000a00ff017b82 */ /* 0x000fe20000000800 */
[----:B------:R-:W-:Y:S05]  /*0010*/  EXIT ;  /* 0x000000000000794d */ /* 0x000fea0003800000 */
.L_x_3:
        /* <DEDUP_REMOVED lines=14> */
.L_x_12:


//--------------------- .text._ZN7cutlass13device_kernelIN5flash19enable_sm80_to_sm89INS1_16FlashAttnFwdSm80INS1_25CollectiveMainloopFwdSm80ILi4ELi1ELb0EN4cute5tupleIJNS5_1CILi128EEENS7_ILi48EEENS7_ILi96EEEEEELi96ENS_6half_tEfNS_4arch4Sm80ELb0ELb1ELb0ELb1ELb0ELb0ELb1ELb0EEENS1_21CollectiveEpilogueFwdINS6_IJS8_SA_S9_EEENS6_IJNS7_ILi1EEESI_SI_EEESC_SE_Li128ELb1ELb1ELb0ELb0EEENS1_19SingleTileSchedulerILb1ELb0ELb1ELi128EEEEEEEEEvNT_6ParamsE --------------------------
	.section	.text._ZN7cutlass13device_kernelIN5flash19enable_sm80_to_sm89INS1_16FlashAttnFwdSm80INS1_25CollectiveMainloopFwdSm80ILi4ELi1ELb0EN4cute5tupleIJNS5_1CILi128EEENS7_ILi48EEENS7_ILi96EEEEEELi96ENS_6half_tEfNS_4arch4Sm80ELb0ELb1ELb0ELb1ELb0ELb0ELb1ELb0EEENS1_21CollectiveEpilogueFwdINS6_IJS8_SA_S9_EEENS6_IJNS7_ILi1EEESI_SI_EEESC_SE_Li128ELb1ELb1ELb0ELb0EEENS1_19SingleTileSchedulerILb1ELb0ELb1ELi128EEEEEEEEEvNT_6ParamsE,"ax",@progbits
	.align	128
.text._ZN7cutlass13device_kernelIN5flash19enable_sm80_to_sm89INS1_16FlashAttnFwdSm80INS1_25CollectiveMainloopFwdSm80ILi4ELi1ELb0EN4cute5tupleIJNS5_1CILi128EEENS7_ILi48EEENS7_ILi96EEEEEELi96ENS_6half_tEfNS_4arch4Sm80ELb0ELb1ELb0ELb1ELb0ELb0ELb1ELb0EEENS1_21CollectiveEpilogueFwdINS6_IJS8_SA_S9_EEENS6_IJNS7_ILi1EEESI_SI_EEESC_SE_Li128ELb1ELb1ELb0ELb0EEENS1_19SingleTileSchedulerILb1ELb0ELb1ELi128EEEEEEEEEvNT_6ParamsE:
        .type           _ZN7cutlass13device_kernelIN5flash19enable_sm80_to_sm89INS1_16FlashAttnFwdSm80INS1_25CollectiveMainloopFwdSm80ILi4ELi1ELb0EN4cute5tupleIJNS5_1CILi128EEENS7_ILi48EEENS7_ILi96EEEEEELi96ENS_6half_tEfNS_4arch4Sm80ELb0ELb1ELb0ELb1ELb0ELb0ELb1ELb0EEENS1_21CollectiveEpilogueFwdINS6_IJS8_SA_S9_EEENS6_IJNS7_ILi1EEESI_SI_EEESC_SE_Li128ELb1ELb1ELb0ELb0EEENS1_19SingleTileSchedulerILb1ELb0ELb1ELi128EEEEEEEEEvNT_6ParamsE,@function
        .size           _ZN7cutlass13device_kernelIN5flash19enable_sm80_to_sm89INS1_16FlashAttnFwdSm80INS1_25CollectiveMainloopFwdSm80ILi4ELi1ELb0EN4cute5tupleIJNS5_1CILi128EEENS7_ILi48EEENS7_ILi96EEEEEELi96ENS_6half_tEfNS_4arch4Sm80ELb0ELb1ELb0ELb1ELb0ELb0ELb1ELb0EEENS1_21CollectiveEpilogueFwdINS6_IJS8_SA_S9_EEENS6_IJNS7_ILi1EEESI_SI_EEESC_SE_Li128ELb1ELb1ELb0ELb0EEENS1_19SingleTileSchedulerILb1ELb0ELb1ELi128EEEEEEEEEvNT_6ParamsE,(.L_x_13 - _ZN7cutlass13device_kernelIN5flash19enable_sm80_to_sm89INS1_16FlashAttnFwdSm80INS1_25CollectiveMainloopFwdSm80ILi4ELi1ELb0EN4cute5tupleIJNS5_1CILi128EEENS7_ILi48EEENS7_ILi96EEEEEELi96ENS_6half_tEfNS_4arch4Sm80ELb0ELb1ELb0ELb1ELb0ELb0ELb1ELb0EEENS1_21CollectiveEpilogueFwdINS6_IJS8_SA_S9_EEENS6_IJNS7_ILi1EEESI_SI_EEESC_SE_Li128ELb1ELb1ELb0ELb0EEENS1_19SingleTileSchedulerILb1ELb0ELb1ELi128EEEEEEEEEvNT_6ParamsE)
        .other          _ZN7cutlass13device_kernelIN5flash19enable_sm80_to_sm89INS1_16FlashAttnFwdSm80INS1_25CollectiveMainloopFwdSm80ILi4ELi1ELb0EN4cute5tupleIJNS5_1CILi128EEENS7_ILi48EEENS7_ILi96EEEEEELi96ENS_6half_tEfNS_4arch4Sm80ELb0ELb1ELb0ELb1ELb0ELb0ELb1ELb0EEENS1_21CollectiveEpilogueFwdINS6_IJS8_SA_S9_EEENS6_IJNS7_ILi1EEESI_SI_EEESC_SE_Li128ELb1ELb1ELb0ELb0EEENS1_19SingleTileSchedulerILb1ELb0ELb1ELi128EEEEEEEEEvNT_6ParamsE,@"STO_CUDA_ENTRY STV_DEFAULT"
_ZN7cutlass13device_kernelIN5flash19enable_sm80_to_sm89INS1_16FlashAttnFwdSm80INS1_25CollectiveMainloopFwdSm80ILi4ELi1ELb0EN4cute5tupleIJNS5_1CILi128EEENS7_ILi48EEENS7_ILi96EEEEEELi96ENS_6half_tEfNS_4arch4Sm80ELb0ELb1ELb0ELb1ELb0ELb0ELb1ELb0EEENS1_21CollectiveEpilogueFwdINS6_IJS8_SA_S9_EEENS6_IJNS7_ILi1EEESI_SI_EEESC_SE_Li128ELb1ELb1ELb0ELb0EEENS1_19SingleTileSchedulerILb1ELb0ELb1ELi128EEEEEEEEEvNT_6ParamsE:
[----:B------:R-:W-:Y:S01]  /*0000*/  LDC R1, c[0x0][0x28] ;  /* 0x00000a00ff017b82 */ /* 0x000fe20000000800 */
[----:B------:R-:W-:Y:S05]  /*0010*/  EXIT ;  /* 0x000000000000794d */ /* 0x000fea0003800000 */
.L_x_4:
        /* <DEDUP_REMOVED lines=14> */
.L_x_13:


//--------------------- .text._ZN7cutlass13device_kernelIN5flash19enable_sm80_to_sm89INS1_16FlashAttnFwdSm80INS1_25CollectiveMainloopFwdSm80ILi4ELi1ELb0EN4cute5tupleIJNS5_1CILi128EEENS7_ILi48EEENS7_ILi96EEEEEELi96ENS_6half_tEfNS_4arch4Sm80ELb0ELb1ELb0ELb1ELb0ELb1ELb1ELb0EEENS1_21CollectiveEpilogueFwdINS6_IJS8_SA_S9_EEENS6_IJNS7_ILi1EEESI_SI_EEESC_SE_Li128ELb1ELb1ELb0ELb0EEENS1_19SingleTileSchedulerILb1ELb0ELb1ELi128EEEEEEEEEvNT_6ParamsE --------------------------
	.section	.text._ZN7cutlass13device_kernelIN5flash19enable_sm80_to_sm89INS1_16FlashAttnFwdSm80INS1_25CollectiveMainloopFwdSm80ILi4ELi1ELb0EN4cute5tupleIJNS5_1CILi128EEENS7_ILi48EEENS7_ILi96EEEEEELi96ENS_6half_tEfNS_4arch4Sm80ELb0ELb1ELb0ELb1ELb0ELb1ELb1ELb0EEENS1_21CollectiveEpilogueFwdINS6_IJS8_SA_S9_EEENS6_IJNS7_ILi1EEESI_SI_EEESC_SE_Li128ELb1ELb1ELb0ELb0EEENS1_19SingleTileSchedulerILb1ELb0ELb1ELi128EEEEEEEEEvNT_6ParamsE,"ax",@progbits
	.align	128
.text._ZN7cutlass13device_kernelIN5flash19enable_sm80_to_sm89INS1_16FlashAttnFwdSm80INS1_25CollectiveMainloopFwdSm80ILi4ELi1ELb0EN4cute5tupleIJNS5_1CILi128EEENS7_ILi48EEENS7_ILi96EEEEEELi96ENS_6half_tEfNS_4arch4Sm80ELb0ELb1ELb0ELb1ELb0ELb1ELb1ELb0EEENS1_21CollectiveEpilogueFwdINS6_IJS8_SA_S9_EEENS6_IJNS7_ILi1EEESI_SI_EEESC_SE_Li128ELb1ELb1ELb0ELb0EEENS1_19SingleTileSchedulerILb1ELb0ELb1ELi128EEEEEEEEEvNT_6ParamsE:
        .type           _ZN7cutlass13device_kernelIN5flash19enable_sm80_to_sm89INS1_16FlashAttnFwdSm80INS1_25CollectiveMainloopFwdSm80ILi4ELi1ELb0EN4cute5tupleIJNS5_1CILi128EEENS7_ILi48EEENS7_ILi96EEEEEELi96ENS_6half_tEfNS_4arch4Sm80ELb0ELb1ELb0ELb1ELb0ELb1ELb1ELb0EEENS1_21CollectiveEpilogueFwdINS6_IJS8_SA_S9_EEENS6_IJNS7_ILi1EEESI_SI_EEESC_SE_Li128ELb1ELb1ELb0ELb0EEENS1_19SingleTileSchedulerILb1ELb0ELb1ELi128EEEEEEEEEvNT_6ParamsE,@function
        .size           _ZN7cutlass13device_kernelIN5flash19enable_sm80_to_sm89INS1_16FlashAttnFwdSm80INS1_25CollectiveMainloopFwdSm80ILi4ELi1ELb0EN4cute5tupleIJNS5_1CILi128EEENS7_ILi48EEENS7_ILi96EEEEEELi96ENS_6half_tEfNS_4arch4Sm80ELb0ELb1ELb0ELb1ELb0ELb1ELb1ELb0EEENS1_21CollectiveEpilogueFwdINS6_IJS8_SA_S9_EEENS6_IJNS7_ILi1EEESI_SI_EEESC_SE_Li128ELb1ELb1ELb0ELb0EEENS1_19SingleTileSchedulerILb1ELb0ELb1ELi128EEEEEEEEEvNT_6ParamsE,(.L_x_14 - _ZN7cutlass13device_kernelIN5flash19enable_sm80_to_sm89INS1_16FlashAttnFwdSm80INS1_25CollectiveMainloopFwdSm80ILi4ELi1ELb0EN4cute5tupleIJNS5_1CILi128EEENS7_ILi48EEENS7_ILi96EEEEEELi96ENS_6half_tEfNS_4arch4Sm80ELb0ELb1ELb0ELb1ELb0ELb1ELb1ELb0EEENS1_21CollectiveEpilogueFwdINS6_IJS8_SA_S9_EEENS6_IJNS7_ILi1EEESI_SI_EEESC_SE_Li128ELb1ELb1ELb0ELb0EEENS1_19SingleTileSchedulerILb1ELb0ELb1ELi128EEEEEEEEEvNT_6ParamsE)
        .other          _ZN7cutlass13device_kernelIN5flash19enable_sm80_to_sm89INS1_16FlashAttnFwdSm80INS1_25CollectiveMainloopFwdSm80ILi4ELi1ELb0EN4cute5tupleIJNS5_1CILi128EEENS7_ILi48EEENS7_ILi96EEEEEELi96ENS_6half_tEfNS_4arch4Sm80ELb0ELb1ELb0ELb1ELb0ELb1ELb1ELb0EEENS1_21CollectiveEpilogueFwdINS6_IJS8_SA_S9_EEENS6_IJNS7_ILi1EEESI_SI_EEESC_SE_Li128ELb1ELb1ELb0ELb0EEENS1_19SingleTileSchedulerILb1ELb0ELb1ELi128EEEEEEEEEvNT_6ParamsE,@"STO_CUDA_ENTRY STV_DEFAULT"
_ZN7cutlass13device_kernelIN5flash19enable_sm80_to_sm89INS1_16FlashAttnFwdSm80INS1_25CollectiveMainloopFwdSm80ILi4ELi1ELb0EN4cute5tupleIJNS5_1CILi128EEENS7_ILi48EEENS7_ILi96EEEEEELi96ENS_6half_tEfNS_4arch4Sm80ELb0ELb1ELb0ELb1ELb0ELb1ELb1ELb0EEENS1_21CollectiveEpilogueFwdINS6_IJS8_SA_S9_EEENS6_IJNS7_ILi1EEESI_SI_EEESC_SE_Li128ELb1ELb1ELb0ELb0EEENS1_19SingleTileSchedulerILb1ELb0ELb1ELi128EEEEEEEEEvNT_6ParamsE:
[----:B------:R-:W-:Y:S01]  /*0000*/  LDC R1, c[0x0][0x28] ;  /* 0x00000a00ff017b82 */ /* 0x000fe20000000800 */
[----:B------:R-:W-:Y:S05]  /*0010*/  EXIT ;  /* 0x000000000000794d */ /* 0x000fea0003800000 */
.L_x_5:
        /* <DEDUP_REMOVED lines=14> */
.L_x_14:


//--------------------- .text._ZN7cutlass13device_kernelIN5flash19enable_sm80_to_sm89INS1_16FlashAttnFwdSm80INS1_25CollectiveMainloopFwdSm80ILi4ELi1ELb0EN4cute5tupleIJNS5_1CILi128EEENS7_ILi64EEENS7_ILi96EEEEEELi96ENS_6half_tEfNS_4arch4Sm80ELb1ELb0ELb0ELb0ELb0ELb0ELb1ELb0EEENS1_21CollectiveEpilogueFwdINS6_IJS8_SA_S9_EEENS6_IJNS7_ILi1EEESI_SI_EEESC_SE_Li128ELb0ELb1ELb0ELb0EEENS1_30DynamicPersistentTileSchedulerILi128ELi128ELb0ELb1ELb0EEEEEEEEEvNT_6ParamsE --------------------------
	.section	.text._ZN7cutlass13device_kernelIN5flash19enable_sm80_to_sm89INS1_16FlashAttnFwdSm80INS1_25CollectiveMainloopFwdSm80ILi4ELi1ELb0EN4cute5tupleIJNS5_1CILi128EEENS7_ILi64EEENS7_ILi96EEEEEELi96ENS_6half_tEfNS_4arch4Sm80ELb1ELb0ELb0ELb0ELb0ELb0ELb1ELb0EEENS1_21CollectiveEpilogueFwdINS6_IJS8_SA_S9_EEENS6_IJNS7_ILi1EEESI_SI_EEESC_SE_Li128ELb0ELb1ELb0ELb0EEENS1_30DynamicPersistentTileSchedulerILi128ELi128ELb0ELb1ELb0EEEEEEEEEvNT_6ParamsE,"ax",@progbits
	.align	128
.text._ZN7cutlass13device_kernelIN5flash19enable_sm80_to_sm89INS1_16FlashAttnFwdSm80INS1_25CollectiveMainloopFwdSm80ILi4ELi1ELb0EN4cute5tupleIJNS5_1CILi128EEENS7_ILi64EEENS7_ILi96EEEEEELi96ENS_6half_tEfNS_4arch4Sm80ELb1ELb0ELb0ELb0ELb0ELb0ELb1ELb0EEENS1_21CollectiveEpilogueFwdINS6_IJS8_SA_S9_EEENS6_IJNS7_ILi1EEESI_SI_EEESC_SE_Li128ELb0ELb1ELb0ELb0EEENS1_30DynamicPersistentTileSchedulerILi128ELi128ELb0ELb1ELb0EEEEEEEEEvNT_6ParamsE:
        .type           _ZN7cutlass13device_kernelIN5flash19enable_sm80_to_sm89INS1_16FlashAttnFwdSm80INS1_25CollectiveMainloopFwdSm80ILi4ELi1ELb0EN4cute5tupleIJNS5_1CILi128EEENS7_ILi64EEENS7_ILi96EEEEEELi96ENS_6half_tEfNS_4arch4Sm80ELb1ELb0ELb0ELb0ELb0ELb0ELb1ELb0EEENS1_21CollectiveEpilogueFwdINS6_IJS8_SA_S9_EEENS6_IJNS7_ILi1EEESI_SI_EEESC_SE_Li128ELb0ELb1ELb0ELb0EEENS1_30DynamicPersistentTileSchedulerILi128ELi128ELb0ELb1ELb0EEEEEEEEEvNT_6ParamsE,@function
        .size           _ZN7cutlass13device_kernelIN5flash19enable_sm80_to_sm89INS1_16FlashAttnFwdSm80INS1_25CollectiveMainloopFwdSm80ILi4ELi1ELb0EN4cute5tupleIJNS5_1CILi128EEENS7_ILi64EEENS7_ILi96EEEEEELi96ENS_6half_tEfNS_4arch4Sm80ELb1ELb0ELb0ELb0ELb0ELb0ELb1ELb0EEENS1_21CollectiveEpilogueFwdINS6_IJS8_SA_S9_EEENS6_IJNS7_ILi1EEESI_SI_EEESC_SE_Li128ELb0ELb1ELb0ELb0EEENS1_30DynamicPersistentTileSchedulerILi128ELi128ELb0ELb1ELb0EEEEEEEEEvNT_6ParamsE,(.L_x_15 - _ZN7cutlass13device_kernelIN5flash19enable_sm80_to_sm89INS1_16FlashAttnFwdSm80INS1_25CollectiveMainloopFwdSm80ILi4ELi1ELb0EN4cute5tupleIJNS5_1CILi128EEENS7_ILi64EEENS7_ILi96EEEEEELi96ENS_6half_tEfNS_4arch4Sm80ELb1ELb0ELb0ELb0ELb0ELb0ELb1ELb0EEENS1_21CollectiveEpilogueFwdINS6_IJS8_SA_S9_EEENS6_IJNS7_ILi1EEESI_SI_EEESC_SE_Li128ELb0ELb1ELb0ELb0EEENS1_30DynamicPersistentTileSchedulerILi128ELi128ELb0ELb1ELb0EEEEEEEEEvNT_6ParamsE)
        .other          _ZN7cutlass13device_kernelIN5flash19enable_sm80_to_sm89INS1_16FlashAttnFwdSm80INS1_25CollectiveMainloopFwdSm80ILi4ELi1ELb0EN4cute5tupleIJNS5_1CILi128EEENS7_ILi64EEENS7_ILi96EEEEEELi96ENS_6half_tEfNS_4arch4Sm80ELb1ELb0ELb0ELb0ELb0ELb0ELb1ELb0EEENS1_21CollectiveEpilogueFwdINS6_IJS8_SA_S9_EEENS6_IJNS7_ILi1EEESI_SI_EEESC_SE_Li128ELb0ELb1ELb0ELb0EEENS1_30DynamicPersistentTileSchedulerILi128ELi128ELb0ELb1ELb0EEEEEEEEEvNT_6ParamsE,@"STO_CUDA_ENTRY STV_DEFAULT"
_ZN7cutlass13device_kernelIN5flash19enable_sm80_to_sm89INS1_16FlashAttnFwdSm80INS1_25CollectiveMainloopFwdSm80ILi4ELi1ELb0EN4cute5tupleIJNS5_1CILi128EEENS7_ILi64EEENS7_ILi96EEEEEELi96ENS_6half_tEfNS_4arch4Sm80ELb1ELb0ELb0ELb0ELb0ELb0ELb1ELb0EEENS1_21CollectiveEpilogueFwdINS6_IJS8_SA_S9_EEENS6_IJNS7_ILi1EEESI_SI_EEESC_SE_Li128ELb0ELb1ELb0ELb0EEENS1_30DynamicPersistentTileSchedulerILi128ELi128ELb0ELb1ELb0EEEEEEEEEvNT_6ParamsE:
[----:B------:R-:W-:Y:S01]  /*0000*/  LDC R1, c[0x0][0x28] ;  /* 0x00000a00ff017b82 */ /* 0x000fe20000000800 */
[----:B------:R-:W-:Y:S05]  /*0010*/  EXIT ;  /* 0x000000000000794d */ /* 0x000fea0003800000 */
.L_x_6:
        /* <DEDUP_REMOVED lines=14> */
.L_x_15:


//--------------------- .text._ZN7cutlass13device_kernelIN5flash19enable_sm80_to_sm89INS1_16FlashAttnFwdSm80INS1_25CollectiveMainloopFwdSm80ILi4ELi1ELb0EN4cute5tupleIJNS5_1CILi128EEENS7_ILi64EEENS7_ILi96EEEEEELi96ENS_6half_tEfNS_4arch4Sm80ELb1ELb0ELb0ELb1ELb0ELb0ELb1ELb0EEENS1_21CollectiveEpilogueFwdINS6_IJS8_SA_S9_EEENS6_IJNS7_ILi1EEESI_SI_EEESC_SE_Li128ELb1ELb1ELb0ELb0EEENS1_19SingleTileSchedulerILb1ELb0ELb1ELi128EEEEEEEEEvNT_6ParamsE --------------------------
	.section	.text._ZN7cutlass13device_kernelIN5flash19enable_sm80_to_sm89INS1_16FlashAttnFwdSm80INS1_25CollectiveMainloopFwdSm80ILi4ELi1ELb0EN4cute5tupleIJNS5_1CILi128EEENS7_ILi64EEENS7_ILi96EEEEEELi96ENS_6half_tEfNS_4arch4Sm80ELb1ELb0ELb0ELb1ELb0ELb0ELb1ELb0EEENS1_21CollectiveEpilogueFwdINS6_IJS8_SA_S9_EEENS6_IJNS7_ILi1EEESI_SI_EEESC_SE_Li128ELb1ELb1ELb0ELb0EEENS1_19SingleTileSchedulerILb1ELb0ELb1ELi128EEEEEEEEEvNT_6ParamsE,"ax",@progbits
	.align	128
.text._ZN7cutlass13device_kernelIN5flash19enable_sm80_to_sm89INS1_16FlashAttnFwdSm80INS1_25CollectiveMainloopFwdSm80ILi4ELi1ELb0EN4cute5tupleIJNS5_1CILi128EEENS7_ILi64EEENS7_ILi96EEEEEELi96ENS_6half_tEfNS_4arch4Sm80ELb1ELb0ELb0ELb1ELb0ELb0ELb1ELb0EEENS1_21CollectiveEpilogueFwdINS6_IJS8_SA_S9_EEENS6_IJNS7_ILi1EEESI_SI_EEESC_SE_Li128ELb1ELb1ELb0ELb0EEENS1_19SingleTileSchedulerILb1ELb0ELb1ELi128EEEEEEEEEvNT_6ParamsE:
        .type           _ZN7cutlass13device_kernelIN5flash19enable_sm80_to_sm89INS1_16FlashAttnFwdSm80INS1_25CollectiveMainloopFwdSm80ILi4ELi1ELb0EN4cute5tupleIJNS5_1CILi128EEENS7_ILi64EEENS7_ILi96EEEEEELi96ENS_6half_tEfNS_4arch4Sm80ELb1ELb0ELb0ELb1ELb0ELb0ELb1ELb0EEENS1_21CollectiveEpilogueFwdINS6_IJS8_SA_S9_EEENS6_IJNS7_ILi1EEESI_SI_EEESC_SE_Li128ELb1ELb1ELb0ELb0EEENS1_19SingleTileSchedulerILb1ELb0ELb1ELi128EEEEEEEEEvNT_6ParamsE,@function
        .size           _ZN7cutlass13device_kernelIN5flash19enable_sm80_to_sm89INS1_16FlashAttnFwdSm80INS1_25CollectiveMainloopFwdSm80ILi4ELi1ELb0EN4cute5tupleIJNS5_1CILi128EEENS7_ILi64EEENS7_ILi96EEEEEELi96ENS_6half_tEfNS_4arch4Sm80ELb1ELb0ELb0ELb1ELb0ELb0ELb1ELb0EEENS1_21CollectiveEpilogueFwdINS6_IJS8_SA_S9_EEENS6_IJNS7_ILi1EEESI_SI_EEESC_SE_Li128ELb1ELb1ELb0ELb0EEENS1_19SingleTileSchedulerILb1ELb0ELb1ELi128EEEEEEEEEvNT_6ParamsE,(.L_x_16 - _ZN7cutlass13device_kernelIN5flash19enable_sm80_to_sm89INS1_16FlashAttnFwdSm80INS1_25CollectiveMainloopFwdSm80ILi4ELi1ELb0EN4cute5tupleIJNS5_1CILi128EEENS7_ILi64EEENS7_ILi96EEEEEELi96ENS_6half_tEfNS_4arch4Sm80ELb1ELb0ELb0ELb1ELb0ELb0ELb1ELb0EEENS1_21CollectiveEpilogueFwdINS6_IJS8_SA_S9_EEENS6_IJNS7_ILi1EEESI_SI_EEESC_SE_Li128ELb1ELb1ELb0ELb0EEENS1_19SingleTileSchedulerILb1ELb0ELb1ELi128EEEEEEEEEvNT_6ParamsE)
        .other          _ZN7cutlass13device_kernelIN5flash19enable_sm80_to_sm89INS1_16FlashAttnFwdSm80INS1_25CollectiveMainloopFwdSm80ILi4ELi1ELb0EN4cute5tupleIJNS5_1CILi128EEENS7_ILi64EEENS7_ILi96EEEEEELi96ENS_6half_tEfNS_4arch4Sm80ELb1ELb0ELb0ELb1ELb0ELb0ELb1ELb0EEENS1_21CollectiveEpilogueFwdINS6_IJS8_SA_S9_EEENS6_IJNS7_ILi1EEESI_SI_EEESC_SE_Li128ELb1ELb1ELb0ELb0EEENS1_19SingleTileSchedulerILb1ELb0ELb1ELi128EEEEEEEEEvNT_6ParamsE,@"STO_CUDA_ENTRY STV_DEFAULT"
_ZN7cutlass13device_kernelIN5flash19enable_sm80_to_sm89INS1_16FlashAttnFwdSm80INS1_25CollectiveMainloopFwdSm80ILi4ELi1ELb0EN4cute5tupleIJNS5_1CILi128EEENS7_ILi64EEENS7_ILi96EEEEEELi96ENS_6half_tEfNS_4arch4Sm80ELb1ELb0ELb0ELb1ELb0ELb0ELb1ELb0EEENS1_21CollectiveEpilogueFwdINS6_IJS8_SA_S9_EEENS6_IJNS7_ILi1EEESI_SI_EEESC_SE_Li128ELb1ELb1ELb0ELb0EEENS1_19SingleTileSchedulerILb1ELb0ELb1ELi128EEEEEEEEEvNT_6ParamsE:
[----:B------:R-:W-:Y:S01]  /*0000*/  LDC R1, c[0x0][0x28] ;  /* 0x00000a00ff017b82 */ /* 0x000fe20000000800 */
[----:B------:R-:W-:Y:S05]  /*0010*/  EXIT ;  /* 0x000000000000794d */ /* 0x000fea0003800000 */
.L_x_7:
        /* <DEDUP_REMOVED lines=14> */
.L_x_16:


//--------------------- .text._ZN7cutlass13device_kernelIN5flash19enable_sm80_to_sm89INS1_16FlashAttnFwdSm80INS1_25CollectiveMainloopFwdSm80ILi4ELi1ELb0EN4cute5tupleIJNS5_1CILi128EEENS7_ILi64EEENS7_ILi96EEEEEELi96ENS_6half_tEfNS_4arch4Sm80ELb1ELb0ELb0ELb1ELb0ELb1ELb1ELb0EEENS1_21CollectiveEpilogueFwdINS6_IJS8_SA_S9_EEENS6_IJNS7_ILi1EEESI_SI_EEESC_SE_Li128ELb1ELb1ELb0ELb0EEENS1_19SingleTileSchedulerILb1ELb0ELb1ELi128EEEEEEEEEvNT_6ParamsE --------------------------
	.section	.text._ZN7cutlass13device_kernelIN5flash19enable_sm80_to_sm89INS1_16FlashAttnFwdSm80INS1_25CollectiveMainloopFwdSm80ILi4ELi1ELb0EN4cute5tupleIJNS5_1CILi128EEENS7_ILi64EEENS7_ILi96EEEEEELi96ENS_6half_tEfNS_4arch4Sm80ELb1ELb0ELb0ELb1ELb0ELb1ELb1ELb0EEENS1_21CollectiveEpilogueFwdINS6_IJS8_SA_S9_EEENS6_IJNS7_ILi1EEESI_SI_EEESC_SE_Li128ELb1ELb1ELb0ELb0EEENS1_19SingleTileSchedulerILb1ELb0ELb1ELi128EEEEEEEEEvNT_6ParamsE,"ax",@progbits
	.align	128
.text._ZN7cutlass13device_kernelIN5flash19enable_sm80_to_sm89INS1_16FlashAttnFwdSm80INS1_25CollectiveMainloopFwdSm80ILi4ELi1ELb0EN4cute5tupleIJNS5_1CILi128EEENS7_ILi64EEENS7_ILi96EEEEEELi96ENS_6half_tEfNS_4arch4Sm80ELb1ELb0ELb0ELb1ELb0ELb1ELb1ELb0EEENS1_21CollectiveEpilogueFwdINS6_IJS8_SA_S9_EEENS6_IJNS7_ILi1EEESI_SI_EEESC_SE_Li128ELb1ELb1ELb0ELb0EEENS1_19SingleTileSchedulerILb1ELb0ELb1ELi128EEEEEEEEEvNT_6ParamsE:
        .type           _ZN7cutlass13device_kernelIN5flash19enable_sm80_to_sm89INS1_16FlashAttnFwdSm80INS1_25CollectiveMainloopFwdSm80ILi4ELi1ELb0EN4cute5tupleIJNS5_1CILi128EEENS7_ILi64EEENS7_ILi96EEEEEELi96ENS_6half_tEfNS_4arch4Sm80ELb1ELb0ELb0ELb1ELb0ELb1ELb1ELb0EEENS1_21CollectiveEpilogueFwdINS6_IJS8_SA_S9_EEENS6_IJNS7_ILi1EEESI_SI_EEESC_SE_Li128ELb1ELb1ELb0ELb0EEENS1_19SingleTileSchedulerILb1ELb0ELb1ELi128EEEEEEEEEvNT_6ParamsE,@function
        .size           _ZN7cutlass13device_kernelIN5flash19enable_sm80_to_sm89INS1_16FlashAttnFwdSm80INS1_25CollectiveMainloopFwdSm80ILi4ELi1ELb0EN4cute5tupleIJNS5_1CILi128EEENS7_ILi64EEENS7_ILi96EEEEEELi96ENS_6half_tEfNS_4arch4Sm80ELb1ELb0ELb0ELb1ELb0ELb1ELb1ELb0EEENS1_21CollectiveEpilogueFwdINS6_IJS8_SA_S9_EEENS6_IJNS7_ILi1EEESI_SI_EEESC_SE_Li128ELb1ELb1ELb0ELb0EEENS1_19SingleTileSchedulerILb1ELb0ELb1ELi128EEEEEEEEEvNT_6ParamsE,(.L_x_17 - _ZN7cutlass13device_kernelIN5flash19enable_sm80_to_sm89INS1_16FlashAttnFwdSm80INS1_25CollectiveMainloopFwdSm80ILi4ELi1ELb0EN4cute5tupleIJNS5_1CILi128EEENS7_ILi64EEENS7_ILi96EEEEEELi96ENS_6half_tEfNS_4arch4Sm80ELb1ELb0ELb0ELb1ELb0ELb1ELb1ELb0EEENS1_21CollectiveEpilogueFwdINS6_IJS8_SA_S9_EEENS6_IJNS7_ILi1EEESI_SI_EEESC_SE_Li128ELb1ELb1ELb0ELb0EEENS1_19SingleTileSchedulerILb1ELb0ELb1ELi128EEEEEEEEEvNT_6ParamsE)
        .other          _ZN7cutlass13device_kernelIN5flash19enable_sm80_to_sm89INS1_16FlashAttnFwdSm80INS1_25CollectiveMainloopFwdSm80ILi4ELi1ELb0EN4cute5tupleIJNS5_1CILi128EEENS7_ILi64EEENS7_ILi96EEEEEELi96ENS_6half_tEfNS_4arch4Sm80ELb1ELb0ELb0ELb1ELb0ELb1ELb1ELb0EEENS1_21CollectiveEpilogueFwdINS6_IJS8_SA_S9_EEENS6_IJNS7_ILi1EEESI_SI_EEESC_SE_Li128ELb1ELb1ELb0ELb0EEENS1_19SingleTileSchedulerILb1ELb0ELb1ELi128EEEEEEEEEvNT_6ParamsE,@"STO_CUDA_ENTRY STV_DEFAULT"
_ZN7cutlass13device_kernelIN5flash19enable_sm80_to_sm89INS1_16FlashAttnFwdSm80INS1_25CollectiveMainloopFwdSm80ILi4ELi1ELb0EN4cute5tupleIJNS5_1CILi128EEENS7_ILi64EEENS7_ILi96EEEEEELi96ENS_6half_tEfNS_4arch4Sm80ELb1ELb0ELb0ELb1ELb0ELb1ELb1ELb0EEENS1_21CollectiveEpilogueFwdINS6_IJS8_SA_S9_EEENS6_IJNS7_ILi1EEESI_SI_EEESC_SE_Li128ELb1ELb1ELb0ELb0EEENS1_19SingleTileSchedulerILb1ELb0ELb1ELi128EEEEEEEEEvNT_6ParamsE:
[----:B------:R-:W-:Y:S01]  /*0000*/  LDC R1, c[0x0][0x28] ;  /* 0x00000a00ff017b82 */ /* 0x000fe20000000800 */
[----:B------:R-:W-:Y:S05]  /*0010*/  EXIT ;  /* 0x000000000000794d */ /* 0x000fea0003800000 */
.L_x_8:
        /* <DEDUP_REMOVED lines=14> */
.L_x_17:


//--------------------- .nv.shared.reserved.0     --------------------------
	.section	.nv.shared.reserved.0,"aw",@nobits
	.weak		__nv_reservedSMEM_offset_0_alias
	.size		__nv_reservedSMEM_offset_0_alias, 0, 0
	.other		__nv_reservedSMEM_offset_0_alias,@"STO_CUDA_RESERVED_SHARED STV_DEFAULT"
__nv_reservedSMEM_offset_0_alias:
	.zero		0


//--------------------- .nv.global                --------------------------
	.section	.nv.global,"aw",@nobits
.nv.global:
	.type		_ZN65_INTERNAL_1b41c762_29_flash_fwd_hdim96_fp16_sm80_cu_a6473388_35894cute1_E,@object
	.size		_ZN65_INTERNAL_1b41c762_29_flash_fwd_hdim96_fp16_sm80_cu_a6473388_35894cute1_E,(_ZN65_INTERNAL_1b41c762_29_flash_fwd_hdim96_fp16_sm80_cu_a6473388_35894cuda3std3__45__cpo6cbeginE - _ZN65_INTERNAL_1b41c762_29_flash_fwd_hdim96_fp16_sm80_cu_a6473388_35894cute1_E)
_ZN65_INTERNAL_1b41c762_29_flash_fwd_hdim96_fp16_sm80_cu_a6473388_35894cute1_E:
	.zero		1
	.type		_ZN65_INTERNAL_1b41c762_29_flash_fwd_hdim96_fp16_sm80_cu_a6473388_35894cuda3std3__45__cpo6cbeginE,@object
	.size		_ZN65_INTERNAL_1b41c762_29_flash_fwd_hdim96_fp16_sm80_cu_a6473388_35894cuda3std3__45__cpo6cbeginE,(_ZN65_INTERNAL_1b41c762_29_flash_fwd_hdim96_fp16_sm80_cu_a6473388_35894cuda3std3__48in_placeE - _ZN65_INTERNAL_1b41c762_29_flash_fwd_hdim96_fp16_sm80_cu_a6473388_35894cuda3std3__45__cpo6cbeginE)
_ZN65_INTERNAL_1b41c762_29_flash_fwd_hdim96_fp16_sm80_cu_a6473388_35894cuda3std3__45__cpo6cbeginE:
	.zero		1
	.type		_ZN65_INTERNAL_1b41c762_29_flash_fwd_hdim96_fp16_sm80_cu_a6473388_35894cuda3std3__48in_placeE,@object
	.size		_ZN65_INTERNAL_1b41c762_29_flash_fwd_hdim96_fp16_sm80_cu_a6473388_35894cuda3std3__48in_placeE,(_ZN65_INTERNAL_1b41c762_29_flash_fwd_hdim96_fp16_sm80_cu_a6473388_35894cuda3std6ranges3__45__cpo9iter_moveE - _ZN65_INTERNAL_1b41c762_29_flash_fwd_hdim96_fp16_sm80_cu_a6473388_35894cuda3std3__48in_placeE)
_ZN65_INTERNAL_1b41c762_29_flash_fwd_hdim96_fp16_sm80_cu_a6473388_35894cuda3std3__48in_placeE:
	.zero		1
	.type		_ZN65_INTERNAL_1b41c762_29_flash_fwd_hdim96_fp16_sm80_cu_a6473388_35894cuda3std6ranges3__45__cpo9iter_moveE,@object
	.size		_ZN65_INTERNAL_1b41c762_29_flash_fwd_hdim96_fp16_sm80_cu_a6473388_35894cuda3std6ranges3__45__cpo9iter_moveE,(_ZN65_INTERNAL_1b41c762_29_flash_fwd_hdim96_fp16_sm80_cu_a6473388_35894cuda3std3__45__cpo5beginE - _ZN65_INTERNAL_1b41c762_29_flash_fwd_hdim96_fp16_sm80_cu_a6473388_35894cuda3std6ranges3__45__cpo9iter_moveE)
_ZN65_INTERNAL_1b41c762_29_flash_fwd_hdim96_fp16_sm80_cu_a6473388_35894cuda3std6ranges3__45__cpo9iter_moveE:
	.zero		1
	.type		_ZN65_INTERNAL_1b41c762_29_flash_fwd_hdim96_fp16_sm80_cu_a6473388_35894cuda3std3__45__cpo5beginE,@object
	.size		_ZN65_INTERNAL_1b41c762_29_flash_fwd_hdim96_fp16_sm80_cu_a6473388_35894cuda3std3__45__cpo5beginE,(_ZN65_INTERNAL_1b41c762_29_flash_fwd_hdim96_fp16_sm80_cu_a6473388_35894cuda3std3__467_GLOBAL__N__1b41c762_29_flash_fwd_hdim96_fp16_sm80_cu_a6473388_35896ignoreE - _ZN65_INTERNAL_1b41c762_29_flash_fwd_hdim96_fp16_sm80_cu_a6473388_35894cuda3std3__45__cpo5beginE)
_ZN65_INTERNAL_1b41c762_29_flash_fwd_hdim96_fp16_sm80_cu_a6473388_35894cuda3std3__45__cpo5beginE:
	.zero		1
	.type		_ZN65_INTERNAL_1b41c762_29_flash_fwd_hdim96_fp16_sm80_cu_a6473388_35894cuda3std3__467_GLOBAL__N__1b41c762_29_flash_fwd_hdim96_fp16_sm80_cu_a6473388_35896ignoreE,@object
	.size		_ZN65_INTERNAL_1b41c762_29_flash_fwd_hdim96_fp16_sm80_cu_a6473388_35894cuda3std3__467_GLOBAL__N__1b41c762_29_flash_fwd_hdim96_fp16_sm80_cu_a6473388_35896ignoreE,(_ZN65_INTERNAL_1b41c762_29_flash_fwd_hdim96_fp16_sm80_cu_a6473388_35894cute7productE - _ZN65_INTERNAL_1b41c762_29_flash_fwd_hdim96_fp16_sm80_cu_a6473388_35894cuda3std3__467_GLOBAL__N__1b41c762_29_flash_fwd_hdim96_fp16_sm80_cu_a6473388_35896ignoreE)
_ZN65_INTERNAL_1b41c762_29_flash_fwd_hdim96_fp16_sm80_cu_a6473388_35894cuda3std3__467_GLOBAL__N__1b41c762_29_flash_fwd_hdim96_fp16_sm80_cu_a6473388_35896ignoreE:
	.zero		1
	.type		_ZN65_INTERNAL_1b41c762_29_flash_fwd_hdim96_fp16_sm80_cu_a6473388_35894cute7productE,@object
	.size		_ZN65_INTERNAL_1b41c762_29_flash_fwd_hdim96_fp16_sm80_cu_a6473388_35894cute7productE,(_ZN65_INTERNAL_1b41c762_29_flash_fwd_hdim96_fp16_sm80_cu_a6473388_35894cuda3std3__45__cpo3endE - _ZN65_INTERNAL_1b41c762_29_flash_fwd_hdim96_fp16_sm80_cu_a6473388_35894cute7productE)
_ZN65_INTERNAL_1b41c762_29_flash_fwd_hdim96_fp16_sm80_cu_a6473388_35894cute7productE:
	.zero		1
	.type		_ZN65_INTERNAL_1b41c762_29_flash_fwd_hdim96_fp16_sm80_cu_a6473388_35894cuda3std3__45__cpo3endE,@object
	.size		_ZN65_INTERNAL_1b41c762_29_flash_fwd_hdim96_fp16_sm80_cu_a6473388_35894cuda3std3__45__cpo3endE,(_ZN65_INTERNAL_1b41c762_29_flash_fwd_hdim96_fp16_sm80_cu_a6473388_35894cuda3std3__419piecewise_constructE - _ZN65_INTERNAL_1b41c762_29_flash_fwd_hdim96_fp16_sm80_cu_a6473388_35894cuda3std3__45__cpo3endE)
_ZN65_INTERNAL_1b41c762_29_flash_fwd_hdim96_fp16_sm80_cu_a6473388_35894cuda3std3__45__cpo3endE:
	.zero		1
	.type		_ZN65_INTERNAL_1b41c762_29_flash_fwd_hdim96_fp16_sm80_cu_a6473388_35894cuda3std3__419piecewise_constructE,@object
	.size		_ZN65_INTERNAL_1b41c762_29_flash_fwd_hdim96_fp16_sm80_cu_a6473388_35894cuda3std3__419piecewise_constructE,(_ZN65_INTERNAL_1b41c762_29_flash_fwd_hdim96_fp16_sm80_cu_a6473388_35894cuda3std3__45__cpo4cendE - _ZN65_INTERNAL_1b41c762_29_flash_fwd_hdim96_fp16_sm80_cu_a6473388_35894cuda3std3__419piecewise_constructE)
_ZN65_INTERNAL_1b41c762_29_flash_fwd_hdim96_fp16_sm80_cu_a6473388_35894cuda3std3__419piecewise_constructE:
	.zero		1
	.type		_ZN65_INTERNAL_1b41c762_29_flash_fwd_hdim96_fp16_sm80_cu_a6473388_35894cuda3std3__45__cpo4cendE,@object
	.size		_ZN65_INTERNAL_1b41c762_29_flash_fwd_hdim96_fp16_sm80_cu_a6473388_35894cuda3std3__45__cpo4cendE,(_ZN65_INTERNAL_1b41c762_29_flash_fwd_hdim96_fp16_sm80_cu_a6473388_35894cuda3std6ranges3__45__cpo4swapE - _ZN65_INTERNAL_1b41c762_29_flash_fwd_hdim96_fp16_sm80_cu_a6473388_35894cuda3std3__45__cpo4cendE)
_ZN65_INTERNAL_1b41c762_29_flash_fwd_hdim96_fp16_sm80_cu_a6473388_35894cuda3std3__45__cpo4cendE:
	.zero		1
	.type		_ZN65_INTERNAL_1b41c762_29_flash_fwd_hdim96_fp16_sm80_cu_a6473388_35894cuda3std6ranges3__45__cpo4swapE,@object
	.size		_ZN65_INTERNAL_1b41c762_29_flash_fwd_hdim96_fp16_sm80_cu_a6473388_35894cuda3std6ranges3__45__cpo4swapE,(.L_7 - _ZN65_INTERNAL_1b41c762_29_flash_fwd_hdim96_fp16_sm80_cu_a6473388_35894cuda3std6ranges3__45__cpo4swapE)
_ZN65_INTERNAL_1b41c762_29_flash_fwd_hdim96_fp16_sm80_cu_a6473388_35894cuda3std6ranges3__45__cpo4swapE:
	.zero		1
.L_7:


//--------------------- .nv.constant0._ZN7cutlass13device_kernelIN5flash19enable_sm80_to_sm89INS1_16FlashAttnFwdSm80INS1_25CollectiveMainloopFwdSm80ILi4ELi1ELb0EN4cute5tupleIJNS5_1CILi128EEENS7_ILi64EEENS7_ILi96EEEEEELi96ENS_6half_tEfNS_4arch4Sm80ELb0ELb0ELb0ELb0ELb0ELb0ELb1ELb0EEENS1_21CollectiveEpilogueFwdINS6_IJS8_SA_S9_EEENS6_IJNS7_ILi1EEESI_SI_EEESC_SE_Li128ELb0ELb1ELb0ELb0EEENS1_19SingleTileSchedulerILb0ELb0ELb1ELi128EEEEEEEEEvNT_6ParamsE --------------------------
	.section	.nv.constant0._ZN7cutlass13device_kernelIN5flash19enable_sm80_to_sm89INS1_16FlashAttnFwdSm80INS1_25CollectiveMainloopFwdSm80ILi4ELi1ELb0EN4cute5tupleIJNS5_1CILi128EEENS7_ILi64EEENS7_ILi96EEEEEELi96ENS_6half_tEfNS_4arch4Sm80ELb0ELb0ELb0ELb0ELb0ELb0ELb1ELb0EEENS1_21CollectiveEpilogueFwdINS6_IJS8_SA_S9_EEENS6_IJNS7_ILi1EEESI_SI_EEESC_SE_Li128ELb0ELb1ELb0ELb0EEENS1_19SingleTileSchedulerILb0ELb0ELb1ELi128EEEEEEEEEvNT_6ParamsE,"a",@progbits
	.sectionflags	@""
	.align	4
.nv.constant0._ZN7cutlass13device_kernelIN5flash19enable_sm80_to_sm89INS1_16FlashAttnFwdSm80INS1_25CollectiveMainloopFwdSm80ILi4ELi1ELb0EN4cute5tupleIJNS5_1CILi128EEENS7_ILi64EEENS7_ILi96EEEEEELi96ENS_6half_tEfNS_4arch4Sm80ELb0ELb0ELb0ELb0ELb0ELb0ELb1ELb0EEENS1_21CollectiveEpilogueFwdINS6_IJS8_SA_S9_EEENS6_IJNS7_ILi1EEESI_SI_EEESC_SE_Li128ELb0ELb1ELb0ELb0EEENS1_19SingleTileSchedulerILb0ELb0ELb1ELi128EEEEEEEEEvNT_6ParamsE:
	.zero		1576


//--------------------- .nv.constant0._ZN7cutlass13device_kernelIN5flash19enable_sm80_to_sm89INS1_16FlashAttnFwdSm80INS1_25CollectiveMainloopFwdSm80ILi4ELi1ELb0EN4cute5tupleIJNS5_1CILi128EEENS7_ILi64EEENS7_ILi96EEEEEELi96ENS_6half_tEfNS_4arch4Sm80ELb0ELb0ELb0ELb1ELb0ELb0ELb1ELb0EEENS1_21CollectiveEpilogueFwdINS6_IJS8_SA_S9_EEENS6_IJNS7_ILi1EEESI_SI_EEESC_SE_Li128ELb1ELb1ELb0ELb0EEENS1_19SingleTileSchedulerILb1ELb0ELb1ELi128EEEEEEEEEvNT_6ParamsE --------------------------
	.section	.nv.constant0._ZN7cutlass13device_kernelIN5flash19enable_sm80_to_sm89INS1_16FlashAttnFwdSm80INS1_25CollectiveMainloopFwdSm80ILi4ELi1ELb0EN4cute5tupleIJNS5_1CILi128EEENS7_ILi64EEENS7_ILi96EEEEEELi96ENS_6half_tEfNS_4arch4Sm80ELb0ELb0ELb0ELb1ELb0ELb0ELb1ELb0EEENS1_21CollectiveEpilogueFwdINS6_IJS8_SA_S9_EEENS6_IJNS7_ILi1EEESI_SI_EEESC_SE_Li128ELb1ELb1ELb0ELb0EEENS1_19SingleTileSchedulerILb1ELb0ELb1ELi128EEEEEEEEEvNT_6ParamsE,"a",@progbits
	.sectionflags	@""
	.align	4
.nv.constant0._ZN7cutlass13device_kernelIN5flash19enable_sm80_to_sm89INS1_16FlashAttnFwdSm80INS1_25CollectiveMainloopFwdSm80ILi4ELi1ELb0EN4cute5tupleIJNS5_1CILi128EEENS7_ILi64EEENS7_ILi96EEEEEELi96ENS_6half_tEfNS_4arch4Sm80ELb0ELb0ELb0ELb1ELb0ELb0ELb1ELb0EEENS1_21CollectiveEpilogueFwdINS6_IJS8_SA_S9_EEENS6_IJNS7_ILi1EEESI_SI_EEESC_SE_Li128ELb1ELb1ELb0ELb0EEENS1_19SingleTileSchedulerILb1ELb0ELb1ELi128EEEEEEEEEvNT_6ParamsE:
	.zero		1576


//--------------------- .nv.constant0._ZN7cutlass13device_kernelIN5flash19enable_sm80_to_sm89INS1_16FlashAttnFwdSm80INS1_25CollectiveMainloopFwdSm80ILi4ELi1ELb0EN4cute5tupleIJNS5_1CILi128EEENS7_ILi64EEENS7_ILi96EEEEEELi96ENS_6half_tEfNS_4arch4Sm80ELb0ELb0ELb0ELb1ELb0ELb1ELb1ELb0EEENS1_21CollectiveEpilogueFwdINS6_IJS8_SA_S9_EEENS6_IJNS7_ILi1EEESI_SI_EEESC_SE_Li128ELb1ELb1ELb0ELb0EEENS1_19SingleTileSchedulerILb1ELb0ELb1ELi128EEEEEEEEEvNT_6ParamsE --------------------------
	.section	.nv.constant0._ZN7cutlass13device_kernelIN5flash19enable_sm80_to_sm89INS1_16FlashAttnFwdSm80INS1_25CollectiveMainloopFwdSm80ILi4ELi1ELb0EN4cute5tupleIJNS5_1CILi128EEENS7_ILi64EEENS7_ILi96EEEEEELi96ENS_6half_tEfNS_4arch4Sm80ELb0ELb0ELb0ELb1ELb0ELb1ELb1ELb0EEENS1_21CollectiveEpilogueFwdINS6_IJS8_SA_S9_EEENS6_IJNS7_ILi1EEESI_SI_EEESC_SE_Li128ELb1ELb1ELb0ELb0EEENS1_19SingleTileSchedulerILb1ELb0ELb1ELi128EEEEEEEEEvNT_6ParamsE,"a",@progbits
	.sectionflags	@""
	.align	4
.nv.constant0._ZN7cutlass13device_kernelIN5flash19enable_sm80_to_sm89INS1_16FlashAttnFwdSm80INS1_25CollectiveMainloopFwdSm80ILi4ELi1ELb0EN4cute5tupleIJNS5_1CILi128EEENS7_ILi64EEENS7_ILi96EEEEEELi96ENS_6half_tEfNS_4arch4Sm80ELb0ELb0ELb0ELb1ELb0ELb1ELb1ELb0EEENS1_21CollectiveEpilogueFwdINS6_IJS8_SA_S9_EEENS6_IJNS7_ILi1EEESI_SI_EEESC_SE_Li128ELb1ELb1ELb0ELb0EEENS1_19SingleTileSchedulerILb1ELb0ELb1ELi128EEEEEEEEEvNT_6ParamsE:
	.zero		1576


//--------------------- .nv.constant0._ZN7cutlass13device_kernelIN5flash19enable_sm80_to_sm89INS1_16FlashAttnFwdSm80INS1_25CollectiveMainloopFwdSm80ILi4ELi1ELb0EN4cute5tupleIJNS5_1CILi128EEENS7_ILi48EEENS7_ILi96EEEEEELi96ENS_6half_tEfNS_4arch4Sm80ELb0ELb1ELb0ELb0ELb0ELb0ELb1ELb0EEENS1_21CollectiveEpilogueFwdINS6_IJS8_SA_S9_EEENS6_IJNS7_ILi1EEESI_SI_EEESC_SE_Li128ELb0ELb1ELb0ELb0EEENS1_19SingleTileSchedulerILb0ELb0ELb1ELi128EEEEEEEEEvNT_6ParamsE --------------------------
	.section	.nv.constant0._ZN7cutlass13device_kernelIN5flash19enable_sm80_to_sm89INS1_16FlashAttnFwdSm80INS1_25CollectiveMainloopFwdSm80ILi4ELi1ELb0EN4cute5tupleIJNS5_1CILi128EEENS7_ILi48EEENS7_ILi96EEEEEELi96ENS_6half_tEfNS_4arch4Sm80ELb0ELb1ELb0ELb0ELb0ELb0ELb1ELb0EEENS1_21CollectiveEpilogueFwdINS6_IJS8_SA_S9_EEENS6_IJNS7_ILi1EEESI_SI_EEESC_SE_Li128ELb0ELb1ELb0ELb0EEENS1_19SingleTileSchedulerILb0ELb0ELb1ELi128EEEEEEEEEvNT_6ParamsE,"a",@progbits
	.sectionflags	@""
	.align	4
.nv.constant0._ZN7cutlass13device_kernelIN5flash19enable_sm80_to_sm89INS1_16FlashAttnFwdSm80INS1_25CollectiveMainloopFwdSm80ILi4ELi1ELb0EN4cute5tupleIJNS5_1CILi128EEENS7_ILi48EEENS7_ILi96EEEEEELi96ENS_6half_tEfNS_4arch4Sm80ELb0ELb1ELb0ELb0ELb0ELb0ELb1ELb0EEENS1_21CollectiveEpilogueFwdINS6_IJS8_SA_S9_EEENS6_IJNS7_ILi1EEESI_SI_EEESC_SE_Li128ELb0ELb1ELb0ELb0EEENS1_19SingleTileSchedulerILb0ELb0ELb1ELi128EEEEEEEEEvNT_6ParamsE:
	.zero		1576


//--------------------- .nv.constant0._ZN7cutlass13device_kernelIN5flash19enable_sm80_to_sm89INS1_16FlashAttnFwdSm80INS1_25CollectiveMainloopFwdSm80ILi4ELi1ELb0EN4cute5tupleIJNS5_1CILi128EEENS7_ILi48EEENS7_ILi96EEEEEELi96ENS_6half_tEfNS_4arch4Sm80ELb0ELb1ELb0ELb1ELb0ELb0ELb1ELb0EEENS1_21CollectiveEpilogueFwdINS6_IJS8_SA_S9_EEENS6_IJNS7_ILi1EEESI_SI_EEESC_SE_Li128ELb1ELb1ELb0ELb0EEENS1_19SingleTileSchedulerILb1ELb0ELb1ELi128EEEEEEEEEvNT_6ParamsE --------------------------
	.section	.nv.constant0._ZN7cutlass13device_kernelIN5flash19enable_sm80_to_sm89INS1_16FlashAttnFwdSm80INS1_25CollectiveMainloopFwdSm80ILi4ELi1ELb0EN4cute5tupleIJNS5_1CILi128EEENS7_ILi48EEENS7_ILi96EEEEEELi96ENS_6half_tEfNS_4arch4Sm80ELb0ELb1ELb0ELb1ELb0ELb0ELb1ELb0EEENS1_21CollectiveEpilogueFwdINS6_IJS8_SA_S9_EEENS6_IJNS7_ILi1EEESI_SI_EEESC_SE_Li128ELb1ELb1ELb0ELb0EEENS1_19SingleTileSchedulerILb1ELb0ELb1ELi128EEEEEEEEEvNT_6ParamsE,"a",@progbits
	.sectionflags	@""
	.align	4
.nv.constant0._ZN7cutlass13device_kernelIN5flash19enable_sm80_to_sm89INS1_16FlashAttnFwdSm80INS1_25CollectiveMainloopFwdSm80ILi4ELi1ELb0EN4cute5tupleIJNS5_1CILi128EEENS7_ILi48EEENS7_ILi96EEEEEELi96ENS_6half_tEfNS_4arch4Sm80ELb0ELb1ELb0ELb1ELb0ELb0ELb1ELb0EEENS1_21CollectiveEpilogueFwdINS6_IJS8_SA_S9_EEENS6_IJNS7_ILi1EEESI_SI_EEESC_SE_Li128ELb1ELb1ELb0ELb0EEENS1_19SingleTileSchedulerILb1ELb0ELb1ELi128EEEEEEEEEvNT_6ParamsE:
	.zero		1576


//--------------------- .nv.constant0._ZN7cutlass13device_kernelIN5flash19enable_sm80_to_sm89INS1_16FlashAttnFwdSm80INS1_25CollectiveMainloopFwdSm80ILi4ELi1ELb0EN4cute5tupleIJNS5_1CILi128EEENS7_ILi48EEENS7_ILi96EEEEEELi96ENS_6half_tEfNS_4arch4Sm80ELb0ELb1ELb0ELb1ELb0ELb1ELb1ELb0EEENS1_21CollectiveEpilogueFwdINS6_IJS8_SA_S9_EEENS6_IJNS7_ILi1EEESI_SI_EEESC_SE_Li128ELb1ELb1ELb0ELb0EEENS1_19SingleTileSchedulerILb1ELb0ELb1ELi128EEEEEEEEEvNT_6ParamsE --------------------------
	.section	.nv.constant0._ZN7cutlass13device_kernelIN5flash19enable_sm80_to_sm89INS1_16FlashAttnFwdSm80INS1_25CollectiveMainloopFwdSm80ILi4ELi1ELb0EN4cute5tupleIJNS5_1CILi128EEENS7_ILi48EEENS7_ILi96EEEEEELi96ENS_6half_tEfNS_4arch4Sm80ELb0ELb1ELb0ELb1ELb0ELb1ELb1ELb0EEENS1_21CollectiveEpilogueFwdINS6_IJS8_SA_S9_EEENS6_IJNS7_ILi1EEESI_SI_EEESC_SE_Li128ELb1ELb1ELb0ELb0EEENS1_19SingleTileSchedulerILb1ELb0ELb1ELi128EEEEEEEEEvNT_6ParamsE,"a",@progbits
	.sectionflags	@""
	.align	4
.nv.constant0._ZN7cutlass13device_kernelIN5flash19enable_sm80_to_sm89INS1_16FlashAttnFwdSm80INS1_25CollectiveMainloopFwdSm80ILi4ELi1ELb0EN4cute5tupleIJNS5_1CILi128EEENS7_ILi48EEENS7_ILi96EEEEEELi96ENS_6half_tEfNS_4arch4Sm80ELb0ELb1ELb0ELb1ELb0ELb1ELb1ELb0EEENS1_21CollectiveEpilogueFwdINS6_IJS8_SA_S9_EEENS6_IJNS7_ILi1EEESI_SI_EEESC_SE_Li128ELb1ELb1ELb0ELb0EEENS1_19SingleTileSchedulerILb1ELb0ELb1ELi128EEEEEEEEEvNT_6ParamsE:
	.zero		1576


//--------------------- .nv.constant0._ZN7cutlass13device_kernelIN5flash19enable_sm80_to_sm89INS1_16FlashAttnFwdSm80INS1_25CollectiveMainloopFwdSm80ILi4ELi1ELb0EN4cute5tupleIJNS5_1CILi128EEENS7_ILi64EEENS7_ILi96EEEEEELi96ENS_6half_tEfNS_4arch4Sm80ELb1ELb0ELb0ELb0ELb0ELb0ELb1ELb0EEENS1_21CollectiveEpilogueFwdINS6_IJS8_SA_S9_EEENS6_IJNS7_ILi1EEESI_SI_EEESC_SE_Li128ELb0ELb1ELb0ELb0EEENS1_30DynamicPersistentTileSchedulerILi128ELi128ELb0ELb1ELb0EEEEEEEEEvNT_6ParamsE --------------------------
	.section	.nv.constant0._ZN7cutlass13device_kernelIN5flash19enable_sm80_to_sm89INS1_16FlashAttnFwdSm80INS1_25CollectiveMainloopFwdSm80ILi4ELi1ELb0EN4cute5tupleIJNS5_1CILi128EEENS7_ILi64EEENS7_ILi96EEEEEELi96ENS_6half_tEfNS_4arch4Sm80ELb1ELb0ELb0ELb0ELb0ELb0ELb1ELb0EEENS1_21CollectiveEpilogueFwdINS6_IJS8_SA_S9_EEENS6_IJNS7_ILi1EEESI_SI_EEESC_SE_Li128ELb0ELb1ELb0ELb0EEENS1_30DynamicPersistentTileSchedulerILi128ELi128ELb0ELb1ELb0EEEEEEEEEvNT_6ParamsE,"a",@progbits
	.sectionflags	@""
	.align	4
.nv.constant0._ZN7cutlass13device_kernelIN5flash19enable_sm80_to_sm89INS1_16FlashAttnFwdSm80INS1_25CollectiveMainloopFwdSm80ILi4ELi1ELb0EN4cute5tupleIJNS5_1CILi128EEENS7_ILi64EEENS7_ILi96EEEEEELi96ENS_6half_tEfNS_4arch4Sm80ELb1ELb0ELb0ELb0ELb0ELb0ELb1ELb0EEENS1_21CollectiveEpilogueFwdINS6_IJS8_SA_S9_EEENS6_IJNS7_ILi1EEESI_SI_EEESC_SE_Li128ELb0ELb1ELb0ELb0EEENS1_30DynamicPersistentTileSchedulerILi128ELi128ELb0ELb1ELb0EEEEEEEEEvNT_6ParamsE:
	.zero		1592


//--------------------- .nv.constant0._ZN7cutlass13device_kernelIN5flash19enable_sm80_to_sm89INS1_16FlashAttnFwdSm80INS1_25CollectiveMainloopFwdSm80ILi4ELi1ELb0EN4cute5tupleIJNS5_1CILi128EEENS7_ILi64EEENS7_ILi96EEEEEELi96ENS_6half_tEfNS_4arch4Sm80ELb1ELb0ELb0ELb1ELb0ELb0ELb1ELb0EEENS1_21CollectiveEpilogueFwdINS6_IJS8_SA_S9_EEENS6_IJNS7_ILi1EEESI_SI_EEESC_SE_Li128ELb1ELb1ELb0ELb0EEENS1_19SingleTileSchedulerILb1ELb0ELb1ELi128EEEEEEEEEvNT_6ParamsE --------------------------
	.section	.nv.constant0._ZN7cutlass13device_kernelIN5flash19enable_sm80_to_sm89INS1_16FlashAttnFwdSm80INS1_25CollectiveMainloopFwdSm80ILi4ELi1ELb0EN4cute5tupleIJNS5_1CILi128EEENS7_ILi64EEENS7_ILi96EEEEEELi96ENS_6half_tEfNS_4arch4Sm80ELb1ELb0ELb0ELb1ELb0ELb0ELb1ELb0EEENS1_21CollectiveEpilogueFwdINS6_IJS8_SA_S9_EEENS6_IJNS7_ILi1EEESI_SI_EEESC_SE_Li128ELb1ELb1ELb0ELb0EEENS1_19SingleTileSchedulerILb1ELb0ELb1ELi128EEEEEEEEEvNT_6ParamsE,"a",@progbits
	.sectionflags	@""
	.align	4
.nv.constant0._ZN7cutlass13device_kernelIN5flash19enable_sm80_to_sm89INS1_16FlashAttnFwdSm80INS1_25CollectiveMainloopFwdSm80ILi4ELi1ELb0EN4cute5tupleIJNS5_1CILi128EEENS7_ILi64EEENS7_ILi96EEEEEELi96ENS_6half_tEfNS_4arch4Sm80ELb1ELb0ELb0ELb1ELb0ELb0ELb1ELb0EEENS1_21CollectiveEpilogueFwdINS6_IJS8_SA_S9_EEENS6_IJNS7_ILi1EEESI_SI_EEESC_SE_Li128ELb1ELb1ELb0ELb0EEENS1_19SingleTileSchedulerILb1ELb0ELb1ELi128EEEEEEEEEvNT_6ParamsE:
	.zero		1576


//--------------------- .nv.constant0._ZN7cutlass13device_kernelIN5flash19enable_sm80_to_sm89INS1_16FlashAttnFwdSm80INS1_25CollectiveMainloopFwdSm80ILi4ELi1ELb0EN4cute5tupleIJNS5_1CILi128EEENS7_ILi64EEENS7_ILi96EEEEEELi96ENS_6half_tEfNS_4arch4Sm80ELb1ELb0ELb0ELb1ELb0ELb1ELb1ELb0EEENS1_21CollectiveEpilogueFwdINS6_IJS8_SA_S9_EEENS6_IJNS7_ILi1EEESI_SI_EEESC_SE_Li128ELb1ELb1ELb0ELb0EEENS1_19SingleTileSchedulerILb1ELb0ELb1ELi128EEEEEEEEEvNT_6ParamsE --------------------------
	.section	.nv.constant0._ZN7cutlass13device_kernelIN5flash19enable_sm80_to_sm89INS1_16FlashAttnFwdSm80INS1_25CollectiveMainloopFwdSm80ILi4ELi1ELb0EN4cute5tupleIJNS5_1CILi128EEENS7_ILi64EEENS7_ILi96EEEEEELi96ENS_6half_tEfNS_4arch4Sm80ELb1ELb0ELb0ELb1ELb0ELb1ELb1ELb0EEENS1_21CollectiveEpilogueFwdINS6_IJS8_SA_S9_EEENS6_IJNS7_ILi1EEESI_SI_EEESC_SE_Li128ELb1ELb1ELb0ELb0EEENS1_19SingleTileSchedulerILb1ELb0ELb1ELi128EEEEEEEEEvNT_6ParamsE,"a",@progbits
	.sectionflags	@""
	.align	4
.nv.constant0._ZN7cutlass13device_kernelIN5flash19enable_sm80_to_sm89INS1_16FlashAttnFwdSm80INS1_25CollectiveMainloopFwdSm80ILi4ELi1ELb0EN4cute5tupleIJNS5_1CILi128EEENS7_ILi64EEENS7_ILi96EEEEEELi96ENS_6half_tEfNS_4arch4Sm80ELb1ELb0ELb0ELb1ELb0ELb1ELb1ELb0EEENS1_21CollectiveEpilogueFwdINS6_IJS8_SA_S9_EEENS6_IJNS7_ILi1EEESI_SI_EEESC_SE_Li128ELb1ELb1ELb0ELb0EEENS1_19SingleTileSchedulerILb1ELb0ELb1ELi128EEEEEEEEEvNT_6ParamsE:
	.zero		1576


//--------------------- SYMBOLS --------------------------

	.type		.nv.reservedSmem.offset0,@object
	.size		.nv.reservedSmem.offset0,0x4
